//
// Generated by NVIDIA NVVM Compiler
//
// Compiler Build ID: CL-36424714
// Cuda compilation tools, release 13.0, V13.0.88
// Based on NVVM 20.0.0
//

.version 9.0
.target sm_100
.address_size 64

	// .globl	_Z12shuf_8192_32PKjPj
// _ZZ12shuf_8192_32PKjPjE4smem has been demoted
// _ZZ12shuf_8192_16PKjPjE4smem has been demoted
// _ZZ11shuf_8192_8PKjPjE4smem has been demoted

.visible .entry _Z12shuf_8192_32PKjPj(
	.param .u64 .ptr .align 1 _Z12shuf_8192_32PKjPj_param_0,
	.param .u64 .ptr .align 1 _Z12shuf_8192_32PKjPj_param_1
)
{
	.reg .pred 	%p<65>;
	.reg .b32 	%r<124>;
	.reg .b64 	%rd<9>;
	// demoted variable
	.shared .align 4 .b8 _ZZ12shuf_8192_32PKjPjE4smem[4224];
	ld.param.u64 	%rd1, [_Z12shuf_8192_32PKjPj_param_0];
	ld.param.u64 	%rd2, [_Z12shuf_8192_32PKjPj_param_1];
	cvta.to.global.u64 	%rd3, %rd1;
	mov.u32 	%r1, %tid.x;
	mov.u32 	%r2, %tid.y;
	shl.b32 	%r3, %r2, 6;
	add.s32 	%r4, %r3, %r1;
	mov.u32 	%r5, %ctaid.x;
	shl.b32 	%r6, %r5, 11;
	add.s32 	%r7, %r4, %r6;
	mov.u32 	%r8, %ctaid.y;
	shl.b32 	%r9, %r8, 5;
	add.s32 	%r10, %r7, %r9;
	mul.wide.u32 	%rd4, %r10, 4;
	add.s64 	%rd5, %rd3, %rd4;
	ld.global.nc.u32 	%r11, [%rd5];
	mov.u32 	%r12, _ZZ12shuf_8192_32PKjPjE4smem;
	mad.lo.s32 	%r13, %r2, 132, %r12;
	shl.b32 	%r14, %r1, 2;
	add.s32 	%r15, %r13, %r14;
	st.shared.u32 	[%r15], %r11;
	bar.sync 	0;
	mad.lo.s32 	%r16, %r1, 132, %r12;
	shl.b32 	%r17, %r2, 2;
	add.s32 	%r18, %r16, %r17;
	ld.shared.u32 	%r19, [%r18];
	bar.sync 	0;
	shl.b32 	%r20, %r2, 7;
	sub.s32 	%r21, %r13, %r20;
	and.b32  	%r22, %r19, 1;
	setp.eq.b32 	%p1, %r22, 1;
	mov.b32 	%r23, -1;
	vote.sync.ballot.b32 	%r24, %p1, %r23;
	st.shared.u32 	[%r21], %r24;
	shr.u32 	%r25, %r19, 1;
	and.b32  	%r26, %r25, 1;
	setp.eq.b32 	%p3, %r26, 1;
	vote.sync.ballot.b32 	%r27, %p3, %r23;
	st.shared.u32 	[%r21+132], %r27;
	shr.u32 	%r28, %r19, 2;
	and.b32  	%r29, %r28, 1;
	setp.eq.b32 	%p5, %r29, 1;
	vote.sync.ballot.b32 	%r30, %p5, %r23;
	st.shared.u32 	[%r21+264], %r30;
	shr.u32 	%r31, %r19, 3;
	and.b32  	%r32, %r31, 1;
	setp.eq.b32 	%p7, %r32, 1;
	vote.sync.ballot.b32 	%r33, %p7, %r23;
	st.shared.u32 	[%r21+396], %r33;
	shr.u32 	%r34, %r19, 4;
	and.b32  	%r35, %r34, 1;
	setp.eq.b32 	%p9, %r35, 1;
	vote.sync.ballot.b32 	%r36, %p9, %r23;
	st.shared.u32 	[%r21+528], %r36;
	shr.u32 	%r37, %r19, 5;
	and.b32  	%r38, %r37, 1;
	setp.eq.b32 	%p11, %r38, 1;
	vote.sync.ballot.b32 	%r39, %p11, %r23;
	st.shared.u32 	[%r21+660], %r39;
	shr.u32 	%r40, %r19, 6;
	and.b32  	%r41, %r40, 1;
	setp.eq.b32 	%p13, %r41, 1;
	vote.sync.ballot.b32 	%r42, %p13, %r23;
	st.shared.u32 	[%r21+792], %r42;
	shr.u32 	%r43, %r19, 7;
	and.b32  	%r44, %r43, 1;
	setp.eq.b32 	%p15, %r44, 1;
	vote.sync.ballot.b32 	%r45, %p15, %r23;
	st.shared.u32 	[%r21+924], %r45;
	shr.u32 	%r46, %r19, 8;
	and.b32  	%r47, %r46, 1;
	setp.eq.b32 	%p17, %r47, 1;
	vote.sync.ballot.b32 	%r48, %p17, %r23;
	st.shared.u32 	[%r21+1056], %r48;
	shr.u32 	%r49, %r19, 9;
	and.b32  	%r50, %r49, 1;
	setp.eq.b32 	%p19, %r50, 1;
	vote.sync.ballot.b32 	%r51, %p19, %r23;
	st.shared.u32 	[%r21+1188], %r51;
	shr.u32 	%r52, %r19, 10;
	and.b32  	%r53, %r52, 1;
	setp.eq.b32 	%p21, %r53, 1;
	vote.sync.ballot.b32 	%r54, %p21, %r23;
	st.shared.u32 	[%r21+1320], %r54;
	shr.u32 	%r55, %r19, 11;
	and.b32  	%r56, %r55, 1;
	setp.eq.b32 	%p23, %r56, 1;
	vote.sync.ballot.b32 	%r57, %p23, %r23;
	st.shared.u32 	[%r21+1452], %r57;
	shr.u32 	%r58, %r19, 12;
	and.b32  	%r59, %r58, 1;
	setp.eq.b32 	%p25, %r59, 1;
	vote.sync.ballot.b32 	%r60, %p25, %r23;
	st.shared.u32 	[%r21+1584], %r60;
	shr.u32 	%r61, %r19, 13;
	and.b32  	%r62, %r61, 1;
	setp.eq.b32 	%p27, %r62, 1;
	vote.sync.ballot.b32 	%r63, %p27, %r23;
	st.shared.u32 	[%r21+1716], %r63;
	shr.u32 	%r64, %r19, 14;
	and.b32  	%r65, %r64, 1;
	setp.eq.b32 	%p29, %r65, 1;
	vote.sync.ballot.b32 	%r66, %p29, %r23;
	st.shared.u32 	[%r21+1848], %r66;
	shr.u32 	%r67, %r19, 15;
	and.b32  	%r68, %r67, 1;
	setp.eq.b32 	%p31, %r68, 1;
	vote.sync.ballot.b32 	%r69, %p31, %r23;
	st.shared.u32 	[%r21+1980], %r69;
	shr.u32 	%r70, %r19, 16;
	and.b32  	%r71, %r70, 1;
	setp.eq.b32 	%p33, %r71, 1;
	vote.sync.ballot.b32 	%r72, %p33, %r23;
	st.shared.u32 	[%r21+2112], %r72;
	shr.u32 	%r73, %r19, 17;
	and.b32  	%r74, %r73, 1;
	setp.eq.b32 	%p35, %r74, 1;
	vote.sync.ballot.b32 	%r75, %p35, %r23;
	st.shared.u32 	[%r21+2244], %r75;
	shr.u32 	%r76, %r19, 18;
	and.b32  	%r77, %r76, 1;
	setp.eq.b32 	%p37, %r77, 1;
	vote.sync.ballot.b32 	%r78, %p37, %r23;
	st.shared.u32 	[%r21+2376], %r78;
	shr.u32 	%r79, %r19, 19;
	and.b32  	%r80, %r79, 1;
	setp.eq.b32 	%p39, %r80, 1;
	vote.sync.ballot.b32 	%r81, %p39, %r23;
	st.shared.u32 	[%r21+2508], %r81;
	shr.u32 	%r82, %r19, 20;
	and.b32  	%r83, %r82, 1;
	setp.eq.b32 	%p41, %r83, 1;
	vote.sync.ballot.b32 	%r84, %p41, %r23;
	st.shared.u32 	[%r21+2640], %r84;
	shr.u32 	%r85, %r19, 21;
	and.b32  	%r86, %r85, 1;
	setp.eq.b32 	%p43, %r86, 1;
	vote.sync.ballot.b32 	%r87, %p43, %r23;
	st.shared.u32 	[%r21+2772], %r87;
	shr.u32 	%r88, %r19, 22;
	and.b32  	%r89, %r88, 1;
	setp.eq.b32 	%p45, %r89, 1;
	vote.sync.ballot.b32 	%r90, %p45, %r23;
	st.shared.u32 	[%r21+2904], %r90;
	shr.u32 	%r91, %r19, 23;
	and.b32  	%r92, %r91, 1;
	setp.eq.b32 	%p47, %r92, 1;
	vote.sync.ballot.b32 	%r93, %p47, %r23;
	st.shared.u32 	[%r21+3036], %r93;
	shr.u32 	%r94, %r19, 24;
	and.b32  	%r95, %r94, 1;
	setp.eq.b32 	%p49, %r95, 1;
	vote.sync.ballot.b32 	%r96, %p49, %r23;
	st.shared.u32 	[%r21+3168], %r96;
	shr.u32 	%r97, %r19, 25;
	and.b32  	%r98, %r97, 1;
	setp.eq.b32 	%p51, %r98, 1;
	vote.sync.ballot.b32 	%r99, %p51, %r23;
	st.shared.u32 	[%r21+3300], %r99;
	shr.u32 	%r100, %r19, 26;
	and.b32  	%r101, %r100, 1;
	setp.eq.b32 	%p53, %r101, 1;
	vote.sync.ballot.b32 	%r102, %p53, %r23;
	st.shared.u32 	[%r21+3432], %r102;
	shr.u32 	%r103, %r19, 27;
	and.b32  	%r104, %r103, 1;
	setp.eq.b32 	%p55, %r104, 1;
	vote.sync.ballot.b32 	%r105, %p55, %r23;
	st.shared.u32 	[%r21+3564], %r105;
	shr.u32 	%r106, %r19, 28;
	and.b32  	%r107, %r106, 1;
	setp.eq.b32 	%p57, %r107, 1;
	vote.sync.ballot.b32 	%r108, %p57, %r23;
	st.shared.u32 	[%r21+3696], %r108;
	shr.u32 	%r109, %r19, 29;
	and.b32  	%r110, %r109, 1;
	setp.eq.b32 	%p59, %r110, 1;
	vote.sync.ballot.b32 	%r111, %p59, %r23;
	st.shared.u32 	[%r21+3828], %r111;
	shr.u32 	%r112, %r19, 30;
	and.b32  	%r113, %r112, 1;
	setp.eq.b32 	%p61, %r113, 1;
	vote.sync.ballot.b32 	%r114, %p61, %r23;
	st.shared.u32 	[%r21+3960], %r114;
	shr.u32 	%r115, %r19, 31;
	and.b32  	%r116, %r115, 1;
	setp.eq.b32 	%p63, %r116, 1;
	vote.sync.ballot.b32 	%r117, %p63, %r23;
	st.shared.u32 	[%r21+4092], %r117;
	cvta.to.global.u64 	%rd6, %rd2;
	ld.shared.u32 	%r118, [%r18];
	shl.b32 	%r119, %r2, 5;
	sub.s32 	%r120, %r4, %r119;
	shl.b32 	%r121, %r8, 10;
	add.s32 	%r122, %r120, %r121;
	add.s32 	%r123, %r122, %r6;
	mul.wide.u32 	%rd7, %r123, 4;
	add.s64 	%rd8, %rd6, %rd7;
	st.global.u32 	[%rd8], %r118;
	ret;

}
	// .globl	_Z12shuf_8192_16PKjPj
.visible .entry _Z12shuf_8192_16PKjPj(
	.param .u64 .ptr .align 1 _Z12shuf_8192_16PKjPj_param_0,
	.param .u64 .ptr .align 1 _Z12shuf_8192_16PKjPj_param_1
)
{
	.reg .pred 	%p<66>;
	.reg .b32 	%r<147>;
	.reg .b64 	%rd<9>;
	// demoted variable
	.shared .align 4 .b8 _ZZ12shuf_8192_16PKjPjE4smem[4224];
	ld.param.u64 	%rd2, [_Z12shuf_8192_16PKjPj_param_0];
	ld.param.u64 	%rd1, [_Z12shuf_8192_16PKjPj_param_1];
	cvta.to.global.u64 	%rd3, %rd2;
	mov.u32 	%r1, %tid.y;
	mov.u32 	%r144, %tid.x;
	shl.b32 	%r14, %r1, 1;
	and.b32  	%r15, %r14, 2016;
	shl.b32 	%r16, %r1, 7;
	and.b32  	%r17, %r16, 1920;
	mov.u32 	%r18, %ctaid.x;
	shl.b32 	%r3, %r18, 11;
	mov.u32 	%r4, %ctaid.y;
	shl.b32 	%r19, %r4, 6;
	or.b32  	%r20, %r3, %r144;
	add.s32 	%r21, %r20, %r19;
	add.s32 	%r22, %r21, %r15;
	add.s32 	%r23, %r22, %r17;
	mul.wide.u32 	%rd4, %r23, 4;
	add.s64 	%rd5, %rd3, %rd4;
	ld.global.nc.u32 	%r24, [%rd5];
	mov.u32 	%r25, _ZZ12shuf_8192_16PKjPjE4smem;
	mad.lo.s32 	%r26, %r1, 132, %r25;
	shl.b32 	%r27, %r144, 2;
	add.s32 	%r28, %r26, %r27;
	st.shared.u32 	[%r28], %r24;
	bar.sync 	0;
	mad.lo.s32 	%r29, %r144, 132, %r25;
	shl.b32 	%r30, %r1, 2;
	add.s32 	%r31, %r29, %r30;
	ld.shared.u32 	%r32, [%r31];
	bar.sync 	0;
	sub.s32 	%r5, %r26, %r16;
	and.b32  	%r33, %r32, 1;
	setp.eq.b32 	%p1, %r33, 1;
	mov.b32 	%r34, -1;
	vote.sync.ballot.b32 	%r35, %p1, %r34;
	st.shared.u32 	[%r5], %r35;
	shr.u32 	%r36, %r32, 1;
	and.b32  	%r37, %r36, 1;
	setp.eq.b32 	%p3, %r37, 1;
	vote.sync.ballot.b32 	%r38, %p3, %r34;
	st.shared.u32 	[%r5+132], %r38;
	shr.u32 	%r39, %r32, 2;
	and.b32  	%r40, %r39, 1;
	setp.eq.b32 	%p5, %r40, 1;
	vote.sync.ballot.b32 	%r41, %p5, %r34;
	st.shared.u32 	[%r5+264], %r41;
	shr.u32 	%r42, %r32, 3;
	and.b32  	%r43, %r42, 1;
	setp.eq.b32 	%p7, %r43, 1;
	vote.sync.ballot.b32 	%r44, %p7, %r34;
	st.shared.u32 	[%r5+396], %r44;
	shr.u32 	%r45, %r32, 4;
	and.b32  	%r46, %r45, 1;
	setp.eq.b32 	%p9, %r46, 1;
	vote.sync.ballot.b32 	%r47, %p9, %r34;
	st.shared.u32 	[%r5+528], %r47;
	shr.u32 	%r48, %r32, 5;
	and.b32  	%r49, %r48, 1;
	setp.eq.b32 	%p11, %r49, 1;
	vote.sync.ballot.b32 	%r50, %p11, %r34;
	st.shared.u32 	[%r5+660], %r50;
	shr.u32 	%r51, %r32, 6;
	and.b32  	%r52, %r51, 1;
	setp.eq.b32 	%p13, %r52, 1;
	vote.sync.ballot.b32 	%r53, %p13, %r34;
	st.shared.u32 	[%r5+792], %r53;
	shr.u32 	%r54, %r32, 7;
	and.b32  	%r55, %r54, 1;
	setp.eq.b32 	%p15, %r55, 1;
	vote.sync.ballot.b32 	%r56, %p15, %r34;
	st.shared.u32 	[%r5+924], %r56;
	shr.u32 	%r57, %r32, 8;
	and.b32  	%r58, %r57, 1;
	setp.eq.b32 	%p17, %r58, 1;
	vote.sync.ballot.b32 	%r59, %p17, %r34;
	st.shared.u32 	[%r5+1056], %r59;
	shr.u32 	%r60, %r32, 9;
	and.b32  	%r61, %r60, 1;
	setp.eq.b32 	%p19, %r61, 1;
	vote.sync.ballot.b32 	%r62, %p19, %r34;
	st.shared.u32 	[%r5+1188], %r62;
	shr.u32 	%r63, %r32, 10;
	and.b32  	%r64, %r63, 1;
	setp.eq.b32 	%p21, %r64, 1;
	vote.sync.ballot.b32 	%r65, %p21, %r34;
	st.shared.u32 	[%r5+1320], %r65;
	shr.u32 	%r66, %r32, 11;
	and.b32  	%r67, %r66, 1;
	setp.eq.b32 	%p23, %r67, 1;
	vote.sync.ballot.b32 	%r68, %p23, %r34;
	st.shared.u32 	[%r5+1452], %r68;
	shr.u32 	%r69, %r32, 12;
	and.b32  	%r70, %r69, 1;
	setp.eq.b32 	%p25, %r70, 1;
	vote.sync.ballot.b32 	%r71, %p25, %r34;
	st.shared.u32 	[%r5+1584], %r71;
	shr.u32 	%r72, %r32, 13;
	and.b32  	%r73, %r72, 1;
	setp.eq.b32 	%p27, %r73, 1;
	vote.sync.ballot.b32 	%r74, %p27, %r34;
	st.shared.u32 	[%r5+1716], %r74;
	shr.u32 	%r75, %r32, 14;
	and.b32  	%r76, %r75, 1;
	setp.eq.b32 	%p29, %r76, 1;
	vote.sync.ballot.b32 	%r77, %p29, %r34;
	st.shared.u32 	[%r5+1848], %r77;
	shr.u32 	%r78, %r32, 15;
	and.b32  	%r79, %r78, 1;
	setp.eq.b32 	%p31, %r79, 1;
	vote.sync.ballot.b32 	%r80, %p31, %r34;
	st.shared.u32 	[%r5+1980], %r80;
	shr.u32 	%r81, %r32, 16;
	and.b32  	%r82, %r81, 1;
	setp.eq.b32 	%p33, %r82, 1;
	vote.sync.ballot.b32 	%r83, %p33, %r34;
	st.shared.u32 	[%r5+2112], %r83;
	shr.u32 	%r84, %r32, 17;
	and.b32  	%r85, %r84, 1;
	setp.eq.b32 	%p35, %r85, 1;
	vote.sync.ballot.b32 	%r86, %p35, %r34;
	st.shared.u32 	[%r5+2244], %r86;
	shr.u32 	%r87, %r32, 18;
	and.b32  	%r88, %r87, 1;
	setp.eq.b32 	%p37, %r88, 1;
	vote.sync.ballot.b32 	%r89, %p37, %r34;
	st.shared.u32 	[%r5+2376], %r89;
	shr.u32 	%r90, %r32, 19;
	and.b32  	%r91, %r90, 1;
	setp.eq.b32 	%p39, %r91, 1;
	vote.sync.ballot.b32 	%r92, %p39, %r34;
	st.shared.u32 	[%r5+2508], %r92;
	shr.u32 	%r93, %r32, 20;
	and.b32  	%r94, %r93, 1;
	setp.eq.b32 	%p41, %r94, 1;
	vote.sync.ballot.b32 	%r95, %p41, %r34;
	st.shared.u32 	[%r5+2640], %r95;
	shr.u32 	%r96, %r32, 21;
	and.b32  	%r97, %r96, 1;
	setp.eq.b32 	%p43, %r97, 1;
	vote.sync.ballot.b32 	%r98, %p43, %r34;
	st.shared.u32 	[%r5+2772], %r98;
	shr.u32 	%r99, %r32, 22;
	and.b32  	%r100, %r99, 1;
	setp.eq.b32 	%p45, %r100, 1;
	vote.sync.ballot.b32 	%r101, %p45, %r34;
	st.shared.u32 	[%r5+2904], %r101;
	shr.u32 	%r102, %r32, 23;
	and.b32  	%r103, %r102, 1;
	setp.eq.b32 	%p47, %r103, 1;
	vote.sync.ballot.b32 	%r104, %p47, %r34;
	st.shared.u32 	[%r5+3036], %r104;
	shr.u32 	%r105, %r32, 24;
	and.b32  	%r106, %r105, 1;
	setp.eq.b32 	%p49, %r106, 1;
	vote.sync.ballot.b32 	%r107, %p49, %r34;
	st.shared.u32 	[%r5+3168], %r107;
	shr.u32 	%r108, %r32, 25;
	and.b32  	%r109, %r108, 1;
	setp.eq.b32 	%p51, %r109, 1;
	vote.sync.ballot.b32 	%r110, %p51, %r34;
	st.shared.u32 	[%r5+3300], %r110;
	shr.u32 	%r111, %r32, 26;
	and.b32  	%r112, %r111, 1;
	setp.eq.b32 	%p53, %r112, 1;
	vote.sync.ballot.b32 	%r113, %p53, %r34;
	st.shared.u32 	[%r5+3432], %r113;
	shr.u32 	%r114, %r32, 27;
	and.b32  	%r115, %r114, 1;
	setp.eq.b32 	%p55, %r115, 1;
	vote.sync.ballot.b32 	%r116, %p55, %r34;
	st.shared.u32 	[%r5+3564], %r116;
	shr.u32 	%r117, %r32, 28;
	and.b32  	%r118, %r117, 1;
	setp.eq.b32 	%p57, %r118, 1;
	vote.sync.ballot.b32 	%r119, %p57, %r34;
	st.shared.u32 	[%r5+3696], %r119;
	shr.u32 	%r120, %r32, 29;
	and.b32  	%r121, %r120, 1;
	setp.eq.b32 	%p59, %r121, 1;
	vote.sync.ballot.b32 	%r122, %p59, %r34;
	st.shared.u32 	[%r5+3828], %r122;
	shr.u32 	%r123, %r32, 30;
	and.b32  	%r124, %r123, 1;
	setp.eq.b32 	%p61, %r124, 1;
	vote.sync.ballot.b32 	%r125, %p61, %r34;
	st.shared.u32 	[%r5+3960], %r125;
	shr.u32 	%r126, %r32, 31;
	and.b32  	%r127, %r126, 1;
	setp.eq.b32 	%p63, %r127, 1;
	vote.sync.ballot.b32 	%r128, %p63, %r34;
	st.shared.u32 	[%r5+4092], %r128;
	bar.sync 	0;
	setp.gt.u32 	%p65, %r144, 15;
	@%p65 bra 	$L__BB1_2;
	mad.lo.s32 	%r136, %r144, 264, %r5;
	ld.shared.u16 	%r145, [%r136];
	ld.shared.u32 	%r137, [%r136+132];
	shl.b32 	%r146, %r137, 16;
	bra.uni 	$L__BB1_3;
$L__BB1_2:
	shl.b32 	%r129, %r144, 1;
	and.b32  	%r130, %r129, 30;
	mad.lo.s32 	%r132, %r130, 132, %r25;
	add.s32 	%r134, %r132, %r30;
	ld.shared.u16 	%r145, [%r134+2];
	ld.shared.u16 	%r135, [%r134+134];
	shl.b32 	%r146, %r135, 16;
	add.s32 	%r144, %r144, 496;
$L__BB1_3:
	cvta.to.global.u64 	%rd6, %rd1;
	or.b32  	%r138, %r146, %r145;
	shl.b32 	%r139, %r1, 4;
	shl.b32 	%r140, %r4, 10;
	add.s32 	%r141, %r140, %r139;
	add.s32 	%r142, %r141, %r3;
	add.s32 	%r143, %r142, %r144;
	mul.wide.u32 	%rd7, %r143, 4;
	add.s64 	%rd8, %rd6, %rd7;
	st.global.u32 	[%rd8], %r138;
	ret;

}
	// .globl	_Z11shuf_8192_8PKjPj
.visible .entry _Z11shuf_8192_8PKjPj(
	.param .u64 .ptr .align 1 _Z11shuf_8192_8PKjPj_param_0,
	.param .u64 .ptr .align 1 _Z11shuf_8192_8PKjPj_param_1
)
{
	.reg .pred 	%p<65>;
	.reg .b32 	%r<127>;
	.reg .b64 	%rd<9>;
	// demoted variable
	.shared .align 4 .b8 _ZZ11shuf_8192_8PKjPjE4smem[4224];
	ld.param.u64 	%rd1, [_Z11shuf_8192_8PKjPj_param_0];
	ld.param.u64 	%rd2, [_Z11shuf_8192_8PKjPj_param_1];
	cvta.to.global.u64 	%rd3, %rd1;
	mov.u32 	%r1, %tid.y;
	mov.u32 	%r2, %tid.x;
	shl.b32 	%r3, %r1, 2;
	and.b32  	%r4, %r3, 4064;
	shl.b32 	%r5, %r1, 8;
	and.b32  	%r6, %r5, 1792;
	mov.u32 	%r7, %ctaid.x;
	shl.b32 	%r8, %r7, 11;
	mov.u32 	%r9, %ctaid.y;
	shl.b32 	%r10, %r9, 7;
	or.b32  	%r11, %r8, %r2;
	add.s32 	%r12, %r11, %r10;
	add.s32 	%r13, %r12, %r4;
	add.s32 	%r14, %r13, %r6;
	mul.wide.u32 	%rd4, %r14, 4;
	add.s64 	%rd5, %rd3, %rd4;
	ld.global.nc.u32 	%r15, [%rd5];
	mov.u32 	%r16, _ZZ11shuf_8192_8PKjPjE4smem;
	mad.lo.s32 	%r17, %r1, 132, %r16;
	shl.b32 	%r18, %r2, 2;
	add.s32 	%r19, %r17, %r18;
	st.shared.u32 	[%r19], %r15;
	bar.sync 	0;
	mad.lo.s32 	%r20, %r2, 132, %r16;
	add.s32 	%r21, %r20, %r3;
	ld.shared.u32 	%r22, [%r21];
	bar.sync 	0;
	shl.b32 	%r23, %r1, 7;
	sub.s32 	%r24, %r17, %r23;
	and.b32  	%r25, %r22, 1;
	setp.eq.b32 	%p1, %r25, 1;
	mov.b32 	%r26, -1;
	vote.sync.ballot.b32 	%r27, %p1, %r26;
	st.shared.u32 	[%r24], %r27;
	shr.u32 	%r28, %r22, 1;
	and.b32  	%r29, %r28, 1;
	setp.eq.b32 	%p3, %r29, 1;
	vote.sync.ballot.b32 	%r30, %p3, %r26;
	st.shared.u32 	[%r24+132], %r30;
	shr.u32 	%r31, %r22, 2;
	and.b32  	%r32, %r31, 1;
	setp.eq.b32 	%p5, %r32, 1;
	vote.sync.ballot.b32 	%r33, %p5, %r26;
	st.shared.u32 	[%r24+264], %r33;
	shr.u32 	%r34, %r22, 3;
	and.b32  	%r35, %r34, 1;
	setp.eq.b32 	%p7, %r35, 1;
	vote.sync.ballot.b32 	%r36, %p7, %r26;
	st.shared.u32 	[%r24+396], %r36;
	shr.u32 	%r37, %r22, 4;
	and.b32  	%r38, %r37, 1;
	setp.eq.b32 	%p9, %r38, 1;
	vote.sync.ballot.b32 	%r39, %p9, %r26;
	st.shared.u32 	[%r24+528], %r39;
	shr.u32 	%r40, %r22, 5;
	and.b32  	%r41, %r40, 1;
	setp.eq.b32 	%p11, %r41, 1;
	vote.sync.ballot.b32 	%r42, %p11, %r26;
	st.shared.u32 	[%r24+660], %r42;
	shr.u32 	%r43, %r22, 6;
	and.b32  	%r44, %r43, 1;
	setp.eq.b32 	%p13, %r44, 1;
	vote.sync.ballot.b32 	%r45, %p13, %r26;
	st.shared.u32 	[%r24+792], %r45;
	shr.u32 	%r46, %r22, 7;
	and.b32  	%r47, %r46, 1;
	setp.eq.b32 	%p15, %r47, 1;
	vote.sync.ballot.b32 	%r48, %p15, %r26;
	st.shared.u32 	[%r24+924], %r48;
	shr.u32 	%r49, %r22, 8;
	and.b32  	%r50, %r49, 1;
	setp.eq.b32 	%p17, %r50, 1;
	vote.sync.ballot.b32 	%r51, %p17, %r26;
	st.shared.u32 	[%r24+1056], %r51;
	shr.u32 	%r52, %r22, 9;
	and.b32  	%r53, %r52, 1;
	setp.eq.b32 	%p19, %r53, 1;
	vote.sync.ballot.b32 	%r54, %p19, %r26;
	st.shared.u32 	[%r24+1188], %r54;
	shr.u32 	%r55, %r22, 10;
	and.b32  	%r56, %r55, 1;
	setp.eq.b32 	%p21, %r56, 1;
	vote.sync.ballot.b32 	%r57, %p21, %r26;
	st.shared.u32 	[%r24+1320], %r57;
	shr.u32 	%r58, %r22, 11;
	and.b32  	%r59, %r58, 1;
	setp.eq.b32 	%p23, %r59, 1;
	vote.sync.ballot.b32 	%r60, %p23, %r26;
	st.shared.u32 	[%r24+1452], %r60;
	shr.u32 	%r61, %r22, 12;
	and.b32  	%r62, %r61, 1;
	setp.eq.b32 	%p25, %r62, 1;
	vote.sync.ballot.b32 	%r63, %p25, %r26;
	st.shared.u32 	[%r24+1584], %r63;
	shr.u32 	%r64, %r22, 13;
	and.b32  	%r65, %r64, 1;
	setp.eq.b32 	%p27, %r65, 1;
	vote.sync.ballot.b32 	%r66, %p27, %r26;
	st.shared.u32 	[%r24+1716], %r66;
	shr.u32 	%r67, %r22, 14;
	and.b32  	%r68, %r67, 1;
	setp.eq.b32 	%p29, %r68, 1;
	vote.sync.ballot.b32 	%r69, %p29, %r26;
	st.shared.u32 	[%r24+1848], %r69;
	shr.u32 	%r70, %r22, 15;
	and.b32  	%r71, %r70, 1;
	setp.eq.b32 	%p31, %r71, 1;
	vote.sync.ballot.b32 	%r72, %p31, %r26;
	st.shared.u32 	[%r24+1980], %r72;
	shr.u32 	%r73, %r22, 16;
	and.b32  	%r74, %r73, 1;
	setp.eq.b32 	%p33, %r74, 1;
	vote.sync.ballot.b32 	%r75, %p33, %r26;
	st.shared.u32 	[%r24+2112], %r75;
	shr.u32 	%r76, %r22, 17;
	and.b32  	%r77, %r76, 1;
	setp.eq.b32 	%p35, %r77, 1;
	vote.sync.ballot.b32 	%r78, %p35, %r26;
	st.shared.u32 	[%r24+2244], %r78;
	shr.u32 	%r79, %r22, 18;
	and.b32  	%r80, %r79, 1;
	setp.eq.b32 	%p37, %r80, 1;
	vote.sync.ballot.b32 	%r81, %p37, %r26;
	st.shared.u32 	[%r24+2376], %r81;
	shr.u32 	%r82, %r22, 19;
	and.b32  	%r83, %r82, 1;
	setp.eq.b32 	%p39, %r83, 1;
	vote.sync.ballot.b32 	%r84, %p39, %r26;
	st.shared.u32 	[%r24+2508], %r84;
	shr.u32 	%r85, %r22, 20;
	and.b32  	%r86, %r85, 1;
	setp.eq.b32 	%p41, %r86, 1;
	vote.sync.ballot.b32 	%r87, %p41, %r26;
	st.shared.u32 	[%r24+2640], %r87;
	shr.u32 	%r88, %r22, 21;
	and.b32  	%r89, %r88, 1;
	setp.eq.b32 	%p43, %r89, 1;
	vote.sync.ballot.b32 	%r90, %p43, %r26;
	st.shared.u32 	[%r24+2772], %r90;
	shr.u32 	%r91, %r22, 22;
	and.b32  	%r92, %r91, 1;
	setp.eq.b32 	%p45, %r92, 1;
	vote.sync.ballot.b32 	%r93, %p45, %r26;
	st.shared.u32 	[%r24+2904], %r93;
	shr.u32 	%r94, %r22, 23;
	and.b32  	%r95, %r94, 1;
	setp.eq.b32 	%p47, %r95, 1;
	vote.sync.ballot.b32 	%r96, %p47, %r26;
	st.shared.u32 	[%r24+3036], %r96;
	shr.u32 	%r97, %r22, 24;
	and.b32  	%r98, %r97, 1;
	setp.eq.b32 	%p49, %r98, 1;
	vote.sync.ballot.b32 	%r99, %p49, %r26;
	st.shared.u32 	[%r24+3168], %r99;
	shr.u32 	%r100, %r22, 25;
	and.b32  	%r101, %r100, 1;
	setp.eq.b32 	%p51, %r101, 1;
	vote.sync.ballot.b32 	%r102, %p51, %r26;
	st.shared.u32 	[%r24+3300], %r102;
	shr.u32 	%r103, %r22, 26;
	and.b32  	%r104, %r103, 1;
	setp.eq.b32 	%p53, %r104, 1;
	vote.sync.ballot.b32 	%r105, %p53, %r26;
	st.shared.u32 	[%r24+3432], %r105;
	shr.u32 	%r106, %r22, 27;
	and.b32  	%r107, %r106, 1;
	setp.eq.b32 	%p55, %r107, 1;
	vote.sync.ballot.b32 	%r108, %p55, %r26;
	st.shared.u32 	[%r24+3564], %r108;
	shr.u32 	%r109, %r22, 28;
	and.b32  	%r110, %r109, 1;
	setp.eq.b32 	%p57, %r110, 1;
	vote.sync.ballot.b32 	%r111, %p57, %r26;
	st.shared.u32 	[%r24+3696], %r111;
	shr.u32 	%r112, %r22, 29;
	and.b32  	%r113, %r112, 1;
	setp.eq.b32 	%p59, %r113, 1;
	vote.sync.ballot.b32 	%r114, %p59, %r26;
	st.shared.u32 	[%r24+3828], %r114;
	shr.u32 	%r115, %r22, 30;
	and.b32  	%r116, %r115, 1;
	setp.eq.b32 	%p61, %r116, 1;
	vote.sync.ballot.b32 	%r117, %p61, %r26;
	st.shared.u32 	[%r24+3960], %r117;
	shr.u32 	%r118, %r22, 31;
	and.b32  	%r119, %r118, 1;
	setp.eq.b32 	%p63, %r119, 1;
	vote.sync.ballot.b32 	%r120, %p63, %r26;
	st.shared.u32 	[%r24+4092], %r120;
	cvta.to.global.u64 	%rd6, %rd2;
	bar.sync 	0;
	ld.shared.u32 	%r121, [%r21];
	shl.b32 	%r122, %r1, 5;
	add.s32 	%r123, %r122, %r2;
	shl.b32 	%r124, %r9, 10;
	add.s32 	%r125, %r123, %r124;
	add.s32 	%r126, %r125, %r8;
	mul.wide.u32 	%rd7, %r126, 4;
	add.s64 	%rd8, %rd6, %rd7;
	st.global.u32 	[%rd8], %r121;
	ret;

}


// ===== COMPILED SASS (sm_100) =====

	.target	sm_100

	.elftype	@"ET_EXEC"


//--------------------- .note.nv.tkinfo           --------------------------
	.section	.note.nv.tkinfo,"",@"SHT_NOTE"
	.sectionflags	@"SHF_NOTE_NV_TKINFO"
	.tkinfo
        /*0018*/ 	.word	0x00000002
        /*0030*/ 	.string	""
        /*0030*/ 	.string	"ptxas"
        /*0030*/ 	.string	"Cuda compilation tools, release 13.0, V13.0.88"
        /*0030*/ 	.string	"Build cuda_13.0.r13.0/compiler.36424714_0"
        /*0030*/ 	.string	"-arch sm_100 -m 64 "



//--------------------- .note.nv.cuinfo           --------------------------
	.section	.note.nv.cuinfo,"",@"SHT_NOTE"
	.sectionflags	@"SHF_NOTE_NV_CUINFO"
        /*0018*/ 	.short	0x0002
        /*001a*/ 	.short	0x0064
        /*001c*/ 	.short	0x0082
	.zero		2


//--------------------- .nv.info                  --------------------------
	.section	.nv.info,"",@"SHT_CUDA_INFO"
	.align	4


	//----- nvinfo : EIATTR_REGCOUNT
	.align		4
        /*0000*/ 	.byte	0x04, 0x2f
        /*0002*/ 	.short	(.L_1 - .L_0)
	.align		4
.L_0:
        /*0004*/ 	.word	index@(_Z12shuf_8192_32PKjPj)
        /*0008*/ 	.word	0x00000020


	//----- nvinfo : EIATTR_FRAME_SIZE
	.align		4
.L_1:
        /*000c*/ 	.byte	0x04, 0x11
        /*000e*/ 	.short	(.L_3 - .L_2)
	.align		4
.L_2:
        /*0010*/ 	.word	index@(_Z12shuf_8192_32PKjPj)
        /*0014*/ 	.word	0x00000000


	//----- nvinfo : EIATTR_REGCOUNT
	.align		4
.L_3:
        /*0018*/ 	.byte	0x04, 0x2f
        /*001a*/ 	.short	(.L_5 - .L_4)
	.align		4
.L_4:
        /*001c*/ 	.word	index@(_Z12shuf_8192_16PKjPj)
        /*0020*/ 	.word	0x00000020


	//----- nvinfo : EIATTR_FRAME_SIZE
	.align		4
.L_5:
        /*0024*/ 	.byte	0x04, 0x11
        /*0026*/ 	.short	(.L_7 - .L_6)
	.align		4
.L_6:
        /*0028*/ 	.word	index@(_Z12shuf_8192_16PKjPj)
        /*002c*/ 	.word	0x00000000


	//----- nvinfo : EIATTR_REGCOUNT
	.align		4
.L_7:
        /*0030*/ 	.byte	0x04, 0x2f
        /*0032*/ 	.short	(.L_9 - .L_8)
	.align		4
.L_8:
        /*0034*/ 	.word	index@(_Z11shuf_8192_8PKjPj)
        /*0038*/ 	.word	0x00000020


	//----- nvinfo : EIATTR_FRAME_SIZE
	.align		4
.L_9:
        /*003c*/ 	.byte	0x04, 0x11
        /*003e*/ 	.short	(.L_11 - .L_10)
	.align		4
.L_10:
        /*0040*/ 	.word	index@(_Z11shuf_8192_8PKjPj)
        /*0044*/ 	.word	0x00000000


	//----- nvinfo : EIATTR_MIN_STACK_SIZE
	.align		4
.L_11:
        /*0048*/ 	.byte	0x04, 0x12
        /*004a*/ 	.short	(.L_13 - .L_12)
	.align		4
.L_12:
        /*004c*/ 	.word	index@(_Z11shuf_8192_8PKjPj)
        /*0050*/ 	.word	0x00000000


	//----- nvinfo : EIATTR_MIN_STACK_SIZE
	.align		4
.L_13:
        /*0054*/ 	.byte	0x04, 0x12
        /*0056*/ 	.short	(.L_15 - .L_14)
	.align		4
.L_14:
        /*0058*/ 	.word	index@(_Z12shuf_8192_16PKjPj)
        /*005c*/ 	.word	0x00000000


	//----- nvinfo : EIATTR_MIN_STACK_SIZE
	.align		4
.L_15:
        /*0060*/ 	.byte	0x04, 0x12
        /*0062*/ 	.short	(.L_17 - .L_16)
	.align		4
.L_16:
        /*0064*/ 	.word	index@(_Z12shuf_8192_32PKjPj)
        /*0068*/ 	.word	0x00000000
.L_17:


//--------------------- .nv.compat                --------------------------
	.section	.nv.compat,"",@"SHT_CUDA_COMPAT_INFO"
	.align	4
        /*0000*/ 	.byte	0x02, 0x09, 0x00, 0x00, 0x02, 0x02, 0x01, 0x00, 0x02, 0x05, 0x05, 0x00, 0x03, 0x07, 0x01, 0x01
        /*0010*/ 	.byte	0x02, 0x03, 0x00, 0x00, 0x02, 0x06, 0x01, 0x00, 0x04, 0x0b, 0x08, 0x00, 0x09, 0x00, 0x00, 0x00
        /*0020*/ 	.byte	0x00, 0x00, 0x00, 0x00


//--------------------- .nv.info._Z11shuf_8192_8PKjPj --------------------------
	.section	.nv.info._Z11shuf_8192_8PKjPj,"",@"SHT_CUDA_INFO"
	.sectionflags	@""
	.align	4


	//----- nvinfo : EIATTR_CUDA_API_VERSION
	.align		4
        /*0000*/ 	.byte	0x04, 0x37
        /*0002*/ 	.short	(.L_19 - .L_18)
.L_18:
        /*0004*/ 	.word	0x00000082


	//----- nvinfo : EIATTR_KPARAM_INFO
	.align		4
.L_19:
        /*0008*/ 	.byte	0x04, 0x17
        /*000a*/ 	.short	(.L_21 - .L_20)
.L_20:
        /*000c*/ 	.word	0x00000000
        /*0010*/ 	.short	0x0001
        /*0012*/ 	.short	0x0008
        /*0014*/ 	.byte	0x00, 0xf5, 0x21, 0x00


	//----- nvinfo : EIATTR_KPARAM_INFO
	.align		4
.L_21:
        /*0018*/ 	.byte	0x04, 0x17
        /*001a*/ 	.short	(.L_23 - .L_22)
.L_22:
        /*001c*/ 	.word	0x00000000
        /*0020*/ 	.short	0x0000
        /*0022*/ 	.short	0x0000
        /*0024*/ 	.byte	0x00, 0xf5, 0x21, 0x00


	//----- nvinfo : EIATTR_SPARSE_MMA_MASK
	.align		4
.L_23:
        /*0028*/ 	.byte	0x03, 0x50
        /*002a*/ 	.short	0x0000


	//----- nvinfo : EIATTR_MAXREG_COUNT
	.align		4
        /*002c*/ 	.byte	0x03, 0x1b
        /*002e*/ 	.short	0x00ff


	//----- nvinfo : EIATTR_NUM_BARRIERS
	.align		4
        /*0030*/ 	.byte	0x02, 0x4c
        /*0032*/ 	.byte	0x01
	.zero		1


	//----- nvinfo : EIATTR_MERCURY_ISA_VERSION
	.align		4
        /*0034*/ 	.byte	0x03, 0x5f
        /*0036*/ 	.short	0x0101


	//----- nvinfo : EIATTR_COOP_GROUP_MASK_REGIDS
	.align		4
        /*0038*/ 	.byte	0x04, 0x29
        /*003a*/ 	.short	(.L_25 - .L_24)


	//   ....[0]....
.L_24:
        /*003c*/ 	.word	0xffffffff


	//   ....[1]....
        /*0040*/ 	.word	0xffffffff


	//   ....[2]....
        /*0044*/ 	.word	0xffffffff


	//   ....[3]....
        /*0048*/ 	.word	0xffffffff


	//   ....[4]....
        /*004c*/ 	.word	0xffffffff


	//   ....[5]....
        /*0050*/ 	.word	0xffffffff


	//   ....[6]....
        /*0054*/ 	.word	0xffffffff


	//   ....[7]....
        /*0058*/ 	.word	0xffffffff


	//   ....[8]....
        /*005c*/ 	.word	0xffffffff


	//   ....[9]....
        /*0060*/ 	.word	0xffffffff


	//   ....[10]....
        /*0064*/ 	.word	0xffffffff


	//   ....[11]....
        /*0068*/ 	.word	0xffffffff


	//   ....[12]....
        /*006c*/ 	.word	0xffffffff


	//   ....[13]....
        /*0070*/ 	.word	0xffffffff


	//   ....[14]....
        /*0074*/ 	.word	0xffffffff


	//   ....[15]....
        /*0078*/ 	.word	0xffffffff


	//   ....[16]....
        /*007c*/ 	.word	0xffffffff


	//   ....[17]....
        /*0080*/ 	.word	0xffffffff


	//   ....[18]....
        /*0084*/ 	.word	0xffffffff


	//   ....[19]....
        /*0088*/ 	.word	0xffffffff


	//   ....[20]....
        /*008c*/ 	.word	0xffffffff


	//   ....[21]....
        /*0090*/ 	.word	0xffffffff


	//   ....[22]....
        /*0094*/ 	.word	0xffffffff


	//   ....[23]....
        /*0098*/ 	.word	0xffffffff


	//   ....[24]....
        /*009c*/ 	.word	0xffffffff


	//   ....[25]....
        /*00a0*/ 	.word	0xffffffff


	//   ....[26]....
        /*00a4*/ 	.word	0xffffffff


	//   ....[27]....
        /*00a8*/ 	.word	0xffffffff


	//   ....[28]....
        /*00ac*/ 	.word	0xffffffff


	//   ....[29]....
        /*00b0*/ 	.word	0xffffffff


	//   ....[30]....
        /*00b4*/ 	.word	0xffffffff


	//   ....[31]....
        /*00b8*/ 	.word	0xffffffff


	//----- nvinfo : EIATTR_COOP_GROUP_INSTR_OFFSETS
	.align		4
.L_25:
        /*00bc*/ 	.byte	0x04, 0x28
        /*00be*/ 	.short	(.L_27 - .L_26)


	//   ....[0]....
.L_26:
        /*00c0*/ 	.word	0x00000390


	//   ....[1]....
        /*00c4*/ 	.word	0x000003f0


	//   ....[2]....
        /*00c8*/ 	.word	0x00000400


	//   ....[3]....
        /*00cc*/ 	.word	0x00000480


	//   ....[4]....
        /*00d0*/ 	.word	0x000004c0


	//   ....[5]....
        /*00d4*/ 	.word	0x00000510


	//   ....[6]....
        /*00d8*/ 	.word	0x00000570


	//   ....[7]....
        /*00dc*/ 	.word	0x000005b0


	//   ....[8]....
        /*00e0*/ 	.word	0x00000600


	//   ....[9]....
        /*00e4*/ 	.word	0x00000660


	//   ....[10]....
        /*00e8*/ 	.word	0x000006a0


	//   ....[11]....
        /*00ec*/ 	.word	0x000006f0


	//   ....[12]....
        /*00f0*/ 	.word	0x00000750


	//   ....[13]....
        /*00f4*/ 	.word	0x00000790


	//   ....[14]....
        /*00f8*/ 	.word	0x000007f0


	//   ....[15]....
        /*00fc*/ 	.word	0x00000840


	//   ....[16]....
        /*0100*/ 	.word	0x00000860


	//   ....[17]....
        /*0104*/ 	.word	0x000008c0


	//   ....[18]....
        /*0108*/ 	.word	0x00000900


	//   ....[19]....
        /*010c*/ 	.word	0x00000940


	//   ....[20]....
        /*0110*/ 	.word	0x00000960


	//   ....[21]....
        /*0114*/ 	.word	0x000009e0


	//   ....[22]....
        /*0118*/ 	.word	0x00000a20


	//   ....[23]....
        /*011c*/ 	.word	0x00000a40


	//   ....[24]....
        /*0120*/ 	.word	0x00000ae0


	//   ....[25]....
        /*0124*/ 	.word	0x00000b00


	//   ....[26]....
        /*0128*/ 	.word	0x00000b20


	//   ....[27]....
        /*012c*/ 	.word	0x00000b30


	//   ....[28]....
        /*0130*/ 	.word	0x00000b50


	//   ....[29]....
        /*0134*/ 	.word	0x00000b60


	//   ....[30]....
        /*0138*/ 	.word	0x00000b80


	//   ....[31]....
        /*013c*/ 	.word	0x00000bd0


	//----- nvinfo : EIATTR_VRC_CTA_INIT_COUNT
	.align		4
.L_27:
        /*0140*/ 	.byte	0x02, 0x4a
	.zero		1
	.zero		1


	//----- nvinfo : EIATTR_EXIT_INSTR_OFFSETS
	.align		4
        /*0144*/ 	.byte	0x04, 0x1c
        /*0146*/ 	.short	(.L_29 - .L_28)


	//   ....[0]....
.L_28:
        /*0148*/ 	.word	0x00000c30


	//----- nvinfo : EIATTR_CBANK_PARAM_SIZE
	.align		4
.L_29:
        /*014c*/ 	.byte	0x03, 0x19
        /*014e*/ 	.short	0x0010


	//----- nvinfo : EIATTR_PARAM_CBANK
	.align		4
        /*0150*/ 	.byte	0x04, 0x0a
        /*0152*/ 	.short	(.L_31 - .L_30)
	.align		4
.L_30:
        /*0154*/ 	.word	index@(.nv.constant0._Z11shuf_8192_8PKjPj)
        /*0158*/ 	.short	0x0380
        /*015a*/ 	.short	0x0010


	//----- nvinfo : EIATTR_SW_WAR
	.align		4
.L_31:
        /*015c*/ 	.byte	0x04, 0x36
        /*015e*/ 	.short	(.L_33 - .L_32)
.L_32:
        /*0160*/ 	.word	0x00000008
.L_33:


//--------------------- .nv.info._Z12shuf_8192_16PKjPj --------------------------
	.section	.nv.info._Z12shuf_8192_16PKjPj,"",@"SHT_CUDA_INFO"
	.sectionflags	@""
	.align	4


	//----- nvinfo : EIATTR_CUDA_API_VERSION
	.align		4
        /*0000*/ 	.byte	0x04, 0x37
        /*0002*/ 	.short	(.L_35 - .L_34)
.L_34:
        /*0004*/ 	.word	0x00000082


	//----- nvinfo : EIATTR_KPARAM_INFO
	.align		4
.L_35:
        /*0008*/ 	.byte	0x04, 0x17
        /*000a*/ 	.short	(.L_37 - .L_36)
.L_36:
        /*000c*/ 	.word	0x00000000
        /*0010*/ 	.short	0x0001
        /*0012*/ 	.short	0x0008
        /*0014*/ 	.byte	0x00, 0xf5, 0x21, 0x00


	//----- nvinfo : EIATTR_KPARAM_INFO
	.align		4
.L_37:
        /*0018*/ 	.byte	0x04, 0x17
        /*001a*/ 	.short	(.L_39 - .L_38)
.L_38:
        /*001c*/ 	.word	0x00000000
        /*0020*/ 	.short	0x0000
        /*0022*/ 	.short	0x0000
        /*0024*/ 	.byte	0x00, 0xf5, 0x21, 0x00


	//----- nvinfo : EIATTR_SPARSE_MMA_MASK
	.align		4
.L_39:
        /*0028*/ 	.byte	0x03, 0x50
        /*002a*/ 	.short	0x0000


	//----- nvinfo : EIATTR_MAXREG_COUNT
	.align		4
        /*002c*/ 	.byte	0x03, 0x1b
        /*002e*/ 	.short	0x00ff


	//----- nvinfo : EIATTR_NUM_BARRIERS
	.align		4
        /*0030*/ 	.byte	0x02, 0x4c
        /*0032*/ 	.byte	0x01
	.zero		1


	//----- nvinfo : EIATTR_MERCURY_ISA_VERSION
	.align		4
        /*0034*/ 	.byte	0x03, 0x5f
        /*0036*/ 	.short	0x0101


	//----- nvinfo : EIATTR_COOP_GROUP_MASK_REGIDS
	.align		4
        /*0038*/ 	.byte	0x04, 0x29
        /*003a*/ 	.short	(.L_41 - .L_40)


	//   ....[0]....
.L_40:
        /*003c*/ 	.word	0xffffffff


	//   ....[1]....
        /*0040*/ 	.word	0xffffffff


	//   ....[2]....
        /*0044*/ 	.word	0xffffffff


	//   ....[3]....
        /*0048*/ 	.word	0xffffffff


	//   ....[4]....
        /*004c*/ 	.word	0xffffffff


	//   ....[5]....
        /*0050*/ 	.word	0xffffffff


	//   ....[6]....
        /*0054*/ 	.word	0xffffffff


	//   ....[7]....
        /*0058*/ 	.word	0xffffffff


	//   ....[8]....
        /*005c*/ 	.word	0xffffffff


	//   ....[9]....
        /*0060*/ 	.word	0xffffffff


	//   ....[10]....
        /*0064*/ 	.word	0xffffffff


	//   ....[11]....
        /*0068*/ 	.word	0xffffffff


	//   ....[12]....
        /*006c*/ 	.word	0xffffffff


	//   ....[13]....
        /*0070*/ 	.word	0xffffffff


	//   ....[14]....
        /*0074*/ 	.word	0xffffffff


	//   ....[15]....
        /*0078*/ 	.word	0xffffffff


	//   ....[16]....
        /*007c*/ 	.word	0xffffffff


	//   ....[17]....
        /*0080*/ 	.word	0xffffffff


	//   ....[18]....
        /*0084*/ 	.word	0xffffffff


	//   ....[19]....
        /*0088*/ 	.word	0xffffffff


	//   ....[20]....
        /*008c*/ 	.word	0xffffffff


	//   ....[21]....
        /*0090*/ 	.word	0xffffffff


	//   ....[22]....
        /*0094*/ 	.word	0xffffffff


	//   ....[23]....
        /*0098*/ 	.word	0xffffffff


	//   ....[24]....
        /*009c*/ 	.word	0xffffffff


	//   ....[25]....
        /*00a0*/ 	.word	0xffffffff


	//   ....[26]....
        /*00a4*/ 	.word	0xffffffff


	//   ....[27]....
        /*00a8*/ 	.word	0xffffffff


	//   ....[28]....
        /*00ac*/ 	.word	0xffffffff


	//   ....[29]....
        /*00b0*/ 	.word	0xffffffff


	//   ....[30]....
        /*00b4*/ 	.word	0xffffffff


	//   ....[31]....
        /*00b8*/ 	.word	0xffffffff


	//----- nvinfo : EIATTR_COOP_GROUP_INSTR_OFFSETS
	.align		4
.L_41:
        /*00bc*/ 	.byte	0x04, 0x28
        /*00be*/ 	.short	(.L_43 - .L_42)


	//   ....[0]....
.L_42:
        /*00c0*/ 	.word	0x00000350


	//   ....[1]....
        /*00c4*/ 	.word	0x000003b0


	//   ....[2]....
        /*00c8*/ 	.word	0x000003d0


	//   ....[3]....
        /*00cc*/ 	.word	0x00000460


	//   ....[4]....
        /*00d0*/ 	.word	0x000004a0


	//   ....[5]....
        /*00d4*/ 	.word	0x000004e0


	//   ....[6]....
        /*00d8*/ 	.word	0x00000520


	//   ....[7]....
        /*00dc*/ 	.word	0x00000580


	//   ....[8]....
        /*00e0*/ 	.word	0x000005e0


	//   ....[9]....
        /*00e4*/ 	.word	0x00000630


	//   ....[10]....
        /*00e8*/ 	.word	0x00000670


	//   ....[11]....
        /*00ec*/ 	.word	0x000006d0


	//   ....[12]....
        /*00f0*/ 	.word	0x00000720


	//   ....[13]....
        /*00f4*/ 	.word	0x00000760


	//   ....[14]....
        /*00f8*/ 	.word	0x000007c0


	//   ....[15]....
        /*00fc*/ 	.word	0x00000810


	//   ....[16]....
        /*0100*/ 	.word	0x00000830


	//   ....[17]....
        /*0104*/ 	.word	0x00000890


	//   ....[18]....
        /*0108*/ 	.word	0x000008d0


	//   ....[19]....
        /*010c*/ 	.word	0x00000910


	//   ....[20]....
        /*0110*/ 	.word	0x00000930


	//   ....[21]....
        /*0114*/ 	.word	0x000009a0


	//   ....[22]....
        /*0118*/ 	.word	0x000009e0


	//   ....[23]....
        /*011c*/ 	.word	0x00000a00


	//   ....[24]....
        /*0120*/ 	.word	0x00000a90


	//   ....[25]....
        /*0124*/ 	.word	0x00000ad0


	//   ....[26]....
        /*0128*/ 	.word	0x00000ae0


	//   ....[27]....
        /*012c*/ 	.word	0x00000af0


	//   ....[28]....
        /*0130*/ 	.word	0x00000b10


	//   ....[29]....
        /*0134*/ 	.word	0x00000b20


	//   ....[30]....
        /*0138*/ 	.word	0x00000b40


	//   ....[31]....
        /*013c*/ 	.word	0x00000bf0


	//----- nvinfo : EIATTR_VRC_CTA_INIT_COUNT
	.align		4
.L_43:
        /*0140*/ 	.byte	0x02, 0x4a
	.zero		1
	.zero		1


	//----- nvinfo : EIATTR_EXIT_INSTR_OFFSETS
	.align		4
        /*0144*/ 	.byte	0x04, 0x1c
        /*0146*/ 	.short	(.L_45 - .L_44)


	//   ....[0]....
.L_44:
        /*0148*/ 	.word	0x00000d00


	//----- nvinfo : EIATTR_CBANK_PARAM_SIZE
	.align		4
.L_45:
        /*014c*/ 	.byte	0x03, 0x19
        /*014e*/ 	.short	0x0010


	//----- nvinfo : EIATTR_PARAM_CBANK
	.align		4
        /*0150*/ 	.byte	0x04, 0x0a
        /*0152*/ 	.short	(.L_47 - .L_46)
	.align		4
.L_46:
        /*0154*/ 	.word	index@(.nv.constant0._Z12shuf_8192_16PKjPj)
        /*0158*/ 	.short	0x0380
        /*015a*/ 	.short	0x0010


	//----- nvinfo : EIATTR_SW_WAR
	.align		4
.L_47:
        /*015c*/ 	.byte	0x04, 0x36
        /*015e*/ 	.short	(.L_49 - .L_48)
.L_48:
        /*0160*/ 	.word	0x00000008
.L_49:


//--------------------- .nv.info._Z12shuf_8192_32PKjPj --------------------------
	.section	.nv.info._Z12shuf_8192_32PKjPj,"",@"SHT_CUDA_INFO"
	.sectionflags	@""
	.align	4


	//----- nvinfo : EIATTR_CUDA_API_VERSION
	.align		4
        /*0000*/ 	.byte	0x04, 0x37
        /*0002*/ 	.short	(.L_51 - .L_50)
.L_50:
        /*0004*/ 	.word	0x00000082


	//----- nvinfo : EIATTR_KPARAM_INFO
	.align		4
.L_51:
        /*0008*/ 	.byte	0x04, 0x17
        /*000a*/ 	.short	(.L_53 - .L_52)
.L_52:
        /*000c*/ 	.word	0x00000000
        /*0010*/ 	.short	0x0001
        /*0012*/ 	.short	0x0008
        /*0014*/ 	.byte	0x00, 0xf5, 0x21, 0x00


	//----- nvinfo : EIATTR_KPARAM_INFO
	.align		4
.L_53:
        /*0018*/ 	.byte	0x04, 0x17
        /*001a*/ 	.short	(.L_55 - .L_54)
.L_54:
        /*001c*/ 	.word	0x00000000
        /*0020*/ 	.short	0x0000
        /*0022*/ 	.short	0x0000
        /*0024*/ 	.byte	0x00, 0xf5, 0x21, 0x00


	//----- nvinfo : EIATTR_SPARSE_MMA_MASK
	.align		4
.L_55:
        /*0028*/ 	.byte	0x03, 0x50
        /*002a*/ 	.short	0x0000


	//----- nvinfo : EIATTR_MAXREG_COUNT
	.align		4
        /*002c*/ 	.byte	0x03, 0x1b
        /*002e*/ 	.short	0x00ff


	//----- nvinfo : EIATTR_NUM_BARRIERS
	.align		4
        /*0030*/ 	.byte	0x02, 0x4c
        /*0032*/ 	.byte	0x01
	.zero		1


	//----- nvinfo : EIATTR_MERCURY_ISA_VERSION
	.align		4
        /*0034*/ 	.byte	0x03, 0x5f
        /*0036*/ 	.short	0x0101


	//----- nvinfo : EIATTR_COOP_GROUP_MASK_REGIDS
	.align		4
        /*0038*/ 	.byte	0x04, 0x29
        /*003a*/ 	.short	(.L_57 - .L_56)


	//   ....[0]....
.L_56:
        /*003c*/ 	.word	0xffffffff


	//   ....[1]....
        /*0040*/ 	.word	0xffffffff


	//   ....[2]....
        /*0044*/ 	.word	0xffffffff


	//   ....[3]....
        /*0048*/ 	.word	0xffffffff


	//   ....[4]....
        /*004c*/ 	.word	0xffffffff


	//   ....[5]....
        /*0050*/ 	.word	0xffffffff


	//   ....[6]....
        /*0054*/ 	.word	0xffffffff


	//   ....[7]....
        /*0058*/ 	.word	0xffffffff


	//   ....[8]....
        /*005c*/ 	.word	0xffffffff


	//   ....[9]....
        /*0060*/ 	.word	0xffffffff


	//   ....[10]....
        /*0064*/ 	.word	0xffffffff


	//   ....[11]....
        /*0068*/ 	.word	0xffffffff


	//   ....[12]....
        /*006c*/ 	.word	0xffffffff


	//   ....[13]....
        /*0070*/ 	.word	0xffffffff


	//   ....[14]....
        /*0074*/ 	.word	0xffffffff


	//   ....[15]....
        /*0078*/ 	.word	0xffffffff


	//   ....[16]....
        /*007c*/ 	.word	0xffffffff


	//   ....[17]....
        /*0080*/ 	.word	0xffffffff


	//   ....[18]....
        /*0084*/ 	.word	0xffffffff


	//   ....[19]....
        /*0088*/ 	.word	0xffffffff


	//   ....[20]....
        /*008c*/ 	.word	0xffffffff


	//   ....[21]....
        /*0090*/ 	.word	0xffffffff


	//   ....[22]....
        /*0094*/ 	.word	0xffffffff


	//   ....[23]....
        /*0098*/ 	.word	0xffffffff


	//   ....[24]....
        /*009c*/ 	.word	0xffffffff


	//   ....[25]....
        /*00a0*/ 	.word	0xffffffff


	//   ....[26]....
        /*00a4*/ 	.word	0xffffffff


	//   ....[27]....
        /*00a8*/ 	.word	0xffffffff


	//   ....[28]....
        /*00ac*/ 	.word	0xffffffff


	//   ....[29]....
        /*00b0*/ 	.word	0xffffffff


	//   ....[30]....
        /*00b4*/ 	.word	0xffffffff


	//   ....[31]....
        /*00b8*/ 	.word	0xffffffff


	//----- nvinfo : EIATTR_COOP_GROUP_INSTR_OFFSETS
	.align		4
.L_57:
        /*00bc*/ 	.byte	0x04, 0x28
        /*00be*/ 	.short	(.L_59 - .L_58)


	//   ....[0]....
.L_58:
        /*00c0*/ 	.word	0x00000320


	//   ....[1]....
        /*00c4*/ 	.word	0x00000340


	//   ....[2]....
        /*00c8*/ 	.word	0x000003c0


	//   ....[3]....
        /*00cc*/ 	.word	0x00000430


	//   ....[4]....
        /*00d0*/ 	.word	0x00000450


	//   ....[5]....
        /*00d4*/ 	.word	0x000004b0


	//   ....[6]....
        /*00d8*/ 	.word	0x00000510


	//   ....[7]....
        /*00dc*/ 	.word	0x00000570


	//   ....[8]....
        /*00e0*/ 	.word	0x000005c0


	//   ....[9]....
        /*00e4*/ 	.word	0x00000600


	//   ....[10]....
        /*00e8*/ 	.word	0x00000660


	//   ....[11]....
        /*00ec*/ 	.word	0x000006b0


	//   ....[12]....
        /*00f0*/ 	.word	0x000006f0


	//   ....[13]....
        /*00f4*/ 	.word	0x00000750


	//   ....[14]....
        /*00f8*/ 	.word	0x000007a0


	//   ....[15]....
        /*00fc*/ 	.word	0x000007c0


	//   ....[16]....
        /*0100*/ 	.word	0x00000820


	//   ....[17]....
        /*0104*/ 	.word	0x00000860


	//   ....[18]....
        /*0108*/ 	.word	0x000008a0


	//   ....[19]....
        /*010c*/ 	.word	0x000008c0


	//   ....[20]....
        /*0110*/ 	.word	0x00000910


	//   ....[21]....
        /*0114*/ 	.word	0x00000930


	//   ....[22]....
        /*0118*/ 	.word	0x000009a0


	//   ....[23]....
        /*011c*/ 	.word	0x000009e0


	//   ....[24]....
        /*0120*/ 	.word	0x00000a00


	//   ....[25]....
        /*0124*/ 	.word	0x00000a90


	//   ....[26]....
        /*0128*/ 	.word	0x00000ab0


	//   ....[27]....
        /*012c*/ 	.word	0x00000ad0


	//   ....[28]....
        /*0130*/ 	.word	0x00000ae0


	//   ....[29]....
        /*0134*/ 	.word	0x00000b00


	//   ....[30]....
        /*0138*/ 	.word	0x00000b20


	//   ....[31]....
        /*013c*/ 	.word	0x00000b80


	//----- nvinfo : EIATTR_VRC_CTA_INIT_COUNT
	.align		4
.L_59:
        /*0140*/ 	.byte	0x02, 0x4a
	.zero		1
	.zero		1


	//----- nvinfo : EIATTR_EXIT_INSTR_OFFSETS
	.align		4
        /*0144*/ 	.byte	0x04, 0x1c
        /*0146*/ 	.short	(.L_61 - .L_60)


	//   ....[0]....
.L_60:
        /*0148*/ 	.word	0x00000bd0


	//----- nvinfo : EIATTR_CBANK_PARAM_SIZE
	.align		4
.L_61:
        /*014c*/ 	.byte	0x03, 0x19
        /*014e*/ 	.short	0x0010


	//----- nvinfo : EIATTR_PARAM_CBANK
	.align		4
        /*0150*/ 	.byte	0x04, 0x0a
        /*0152*/ 	.short	(.L_63 - .L_62)
	.align		4
.L_62:
        /*0154*/ 	.word	index@(.nv.constant0._Z12shuf_8192_32PKjPj)
        /*0158*/ 	.short	0x0380
        /*015a*/ 	.short	0x0010


	//----- nvinfo : EIATTR_SW_WAR
	.align		4
.L_63:
        /*015c*/ 	.byte	0x04, 0x36
        /*015e*/ 	.short	(.L_65 - .L_64)
.L_64:
        /*0160*/ 	.word	0x00000008
.L_65:


//--------------------- .nv.callgraph             --------------------------
	.section	.nv.callgraph,"",@"SHT_CUDA_CALLGRAPH"
	.align	4
	.sectionentsize	8
	.align		4
        /*0000*/ 	.word	0x00000000
	.align		4
        /*0004*/ 	.word	0xffffffff
	.align		4
        /*0008*/ 	.word	0x00000000
	.align		4
        /*000c*/ 	.word	0xfffffffe
	.align		4
        /*0010*/ 	.word	0x00000000
	.align		4
        /*0014*/ 	.word	0xfffffffd
	.align		4
        /*0018*/ 	.word	0x00000000
	.align		4
        /*001c*/ 	.word	0xfffffffc


//--------------------- .text._Z11shuf_8192_8PKjPj --------------------------
	.section	.text._Z11shuf_8192_8PKjPj,"ax",@progbits
	.align	128
        .global         _Z11shuf_8192_8PKjPj
        .type           _Z11shuf_8192_8PKjPj,@function
        .size           _Z11shuf_8192_8PKjPj,(.L_x_3 - _Z11shuf_8192_8PKjPj)
        .other          _Z11shuf_8192_8PKjPj,@"STO_CUDA_ENTRY STV_DEFAULT"
_Z11shuf_8192_8PKjPj:
.text._Z11shuf_8192_8PKjPj:
[----:B------:R-:W-:Y:S01]  /*0000*/  LDC R1, c[0x0][0x37c] ;  /* 0x0000df00ff017b82 */ /* 0x000fe20000000800 */
[----:B------:R-:W0:Y:S07]  /*0010*/  S2R R0, SR_TID.Y ;  /* 0x0000000000007919 */ /* 0x000e2e0000002200 */
[----:B------:R-:W1:Y:S01]  /*0020*/  S2UR UR4, SR_CTAID.X ;  /* 0x00000000000479c3 */ /* 0x000e620000002500 */
[----:B------:R-:W2:Y:S01]  /*0030*/  LDCU.64 UR6, c[0x0][0x358] ;  /* 0x00006b00ff0677ac */ /* 0x000ea20008000a00 */
[----:B------:R-:W3:Y:S01]  /*0040*/  S2R R3, SR_TID.X ;  /* 0x0000000000037919 */ /* 0x000ee20000002100 */
[----:B------:R-:W4:Y:S05]  /*0050*/  S2R R2, SR_CTAID.Y ;  /* 0x0000000000027919 */ /* 0x000f2a0000002600 */
[----:B------:R-:W5:Y:S01]  /*0060*/  LDC.64 R6, c[0x0][0x380] ;  /* 0x0000e000ff067b82 */ /* 0x000f620000000a00 */
[----:B-1----:R-:W-:Y:S01]  /*0070*/  USHF.L.U32 UR4, UR4, 0xb, URZ ;  /* 0x0000000b04047899 */ /* 0x002fe200080006ff */
[----:B0-----:R-:W-:-:S02]  /*0080*/  IMAD.SHL.U32 R5, R0, 0x100, RZ ;  /* 0x0000010000057824 */ /* 0x001fc400078e00ff */
[----:B------:R-:W-:-:S03]  /*0090*/  IMAD.SHL.U32 R4, R0, 0x4, RZ ;  /* 0x0000000400047824 */ /* 0x000fc600078e00ff */
[----:B---3--:R-:W-:Y:S02]  /*00a0*/  LOP3.LUT R9, R3, UR4, RZ, 0xfc, !PT ;  /* 0x0000000403097c12 */ /* 0x008fe4000f8efcff */
[----:B------:R-:W-:Y:S02]  /*00b0*/  LOP3.LUT R8, R5, 0x700, RZ, 0xc0, !PT ;  /* 0x0000070005087812 */ /* 0x000fe400078ec0ff */
[----:B------:R-:W-:Y:S01]  /*00c0*/  LOP3.LUT R5, R4, 0xfe0, RZ, 0xc0, !PT ;  /* 0x00000fe004057812 */ /* 0x000fe200078ec0ff */
[----:B----4-:R-:W-:-:S05]  /*00d0*/  IMAD R9, R2, 0x80, R9 ;  /* 0x0000008002097824 */ /* 0x010fca00078e0209 */
[----:B------:R-:W-:-:S05]  /*00e0*/  IADD3 R5, PT, PT, R8, R9, R5 ;  /* 0x0000000908057210 */ /* 0x000fca0007ffe005 */
[----:B-----5:R-:W-:-:S06]  /*00f0*/  IMAD.WIDE.U32 R6, R5, 0x4, R6 ;  /* 0x0000000405067825 */ /* 0x020fcc00078e0006 */
[----:B--2---:R-:W2:Y:S01]  /*0100*/  LDG.E.CONSTANT R6, desc[UR6][R6.64] ;  /* 0x0000000606067981 */ /* 0x004ea2000c1e9900 */
[----:B------:R-:W-:Y:S01]  /*0110*/  MOV R5, 0x400 ;  /* 0x0000040000057802 */ /* 0x000fe20000000f00 */
[----:B------:R-:W0:Y:S03]  /*0120*/  S2R R8, SR_CgaCtaId ;  /* 0x0000000000087919 */ /* 0x000e260000008800 */
[----:B0-----:R-:W-:-:S05]  /*0130*/  LEA R5, R8, R5, 0x18 ;  /* 0x0000000508057211 */ /* 0x001fca00078ec0ff */
[--C-:B------:R-:W-:Y:S02]  /*0140*/  IMAD R21, R0, 0x84, R5.reuse ;  /* 0x0000008400157824 */ /* 0x100fe400078e0205 */
[C---:B------:R-:W-:Y:S02]  /*0150*/  IMAD R5, R3.reuse, 0x84, R5 ;  /* 0x0000008403057824 */ /* 0x040fe400078e0205 */
[----:B------:R-:W-:Y:S02]  /*0160*/  IMAD R9, R3, 0x4, R21 ;  /* 0x0000000403097824 */ /* 0x000fe400078e0215 */
[----:B------:R-:W-:Y:S02]  /*0170*/  IMAD.IADD R4, R4, 0x1, R5 ;  /* 0x0000000104047824 */ /* 0x000fe400078e0205 */
[C---:B------:R-:W-:Y:S02]  /*0180*/  IMAD R21, R0.reuse, -0x80, R21 ;  /* 0xffffff8000157824 */ /* 0x040fe400078e0215 */
[----:B------:R-:W-:-:S04]  /*0190*/  IMAD R3, R0, 0x20, R3 ;  /* 0x0000002000037824 */ /* 0x000fc800078e0203 */
[----:B------:R-:W-:-:S04]  /*01a0*/  IMAD R3, R2, 0x400, R3 ;  /* 0x0000040002037824 */ /* 0x000fc800078e0203 */
[----:B------:R-:W-:Y:S01]  /*01b0*/  VIADD R3, R3, UR4 ;  /* 0x0000000403037c36 */ /* 0x000fe20008000000 */
[----:B--2---:R-:W-:Y:S01]  /*01c0*/  STS [R9], R6 ;  /* 0x0000000609007388 */ /* 0x004fe20000000800 */
[----:B------:R-:W-:Y:S06]  /*01d0*/  BAR.SYNC.DEFER_BLOCKING 0x0 ;  /* 0x0000000000007b1d */ /* 0x000fec0000010000 */
[----:B------:R-:W0:Y:S02]  /*01e0*/  LDS R5, [R4] ;  /* 0x0000000004057984 */ /* 0x000e240000000800 */
[----:B0-----:R-:W-:-:S02]  /*01f0*/  SHF.R.U32.HI R8, RZ, 0x1, R5 ;  /* 0x00000001ff087819 */ /* 0x001fc40000011605 */
[--C-:B------:R-:W-:Y:S02]  /*0200*/  SHF.R.U32.HI R10, RZ, 0x2, R5.reuse ;  /* 0x00000002ff0a7819 */ /* 0x100fe40000011605 */
[----:B------:R-:W-:Y:S02]  /*0210*/  LOP3.LUT R7, R5, 0x1, RZ, 0xc0, !PT ;  /* 0x0000000105077812 */ /* 0x000fe400078ec0ff */
[----:B------:R-:W-:Y:S02]  /*0220*/  LOP3.LUT R8, R8, 0x1, RZ, 0xc0, !PT ;  /* 0x0000000108087812 */ /* 0x000fe400078ec0ff */
[--C-:B------:R-:W-:Y:S02]  /*0230*/  SHF.R.U32.HI R6, RZ, 0x4, R5.reuse ;  /* 0x00000004ff067819 */ /* 0x100fe40000011605 */
[----:B------:R-:W-:Y:S02]  /*0240*/  SHF.R.U32.HI R11, RZ, 0x3, R5 ;  /* 0x00000003ff0b7819 */ /* 0x000fe40000011605 */
[----:B------:R-:W-:Y:S01]  /*0250*/  LOP3.LUT R10, R10, 0x1, RZ, 0xc0, !PT ;  /* 0x000000010a0a7812 */ /* 0x000fe200078ec0ff */
[----:B------:R-:W-:Y:S01]  /*0260*/  BAR.SYNC.DEFER_BLOCKING 0x0 ;  /* 0x0000000000007b1d */ /* 0x000fe20000010000 */
[----:B------:R-:W-:-:S02]  /*0270*/  ISETP.NE.U32.AND P2, PT, R7, 0x1, PT ;  /* 0x000000010700780c */ /* 0x000fc40003f45070 */
[----:B------:R-:W-:Y:S02]  /*0280*/  ISETP.NE.U32.AND P3, PT, R8, 0x1, PT ;  /* 0x000000010800780c */ /* 0x000fe40003f65070 */
[--C-:B------:R-:W-:Y:S02]  /*0290*/  SHF.R.U32.HI R7, RZ, 0x5, R5.reuse ;  /* 0x00000005ff077819 */ /* 0x100fe40000011605 */
[----:B------:R-:W-:Y:S02]  /*02a0*/  LOP3.LUT R6, R6, 0x1, RZ, 0xc0, !PT ;  /* 0x0000000106067812 */ /* 0x000fe400078ec0ff */
[----:B------:R-:W-:Y:S02]  /*02b0*/  LOP3.LUT R11, R11, 0x1, RZ, 0xc0, !PT ;  /* 0x000000010b0b7812 */ /* 0x000fe400078ec0ff */
[----:B------:R-:W-:Y:S02]  /*02c0*/  ISETP.NE.U32.AND P4, PT, R10, 0x1, PT ;  /* 0x000000010a00780c */ /* 0x000fe40003f85070 */
[----:B------:R-:W-:-:S02]  /*02d0*/  SHF.R.U32.HI R8, RZ, 0x6, R5 ;  /* 0x00000006ff087819 */ /* 0x000fc40000011605 */
[----:B------:R-:W-:Y:S02]  /*02e0*/  LOP3.LUT R7, R7, 0x1, RZ, 0xc0, !PT ;  /* 0x0000000107077812 */ /* 0x000fe400078ec0ff */
[----:B------:R-:W-:Y:S02]  /*02f0*/  ISETP.NE.U32.AND P6, PT, R6, 0x1, PT ;  /* 0x000000010600780c */ /* 0x000fe40003fc5070 */
[----:B------:R-:W-:Y:S02]  /*0300*/  SHF.R.U32.HI R6, RZ, 0x8, R5 ;  /* 0x00000008ff067819 */ /* 0x000fe40000011605 */
[----:B------:R-:W-:Y:S02]  /*0310*/  ISETP.NE.U32.AND P5, PT, R11, 0x1, PT ;  /* 0x000000010b00780c */ /* 0x000fe40003fa5070 */
[----:B------:R-:W-:Y:S02]  /*0320*/  LOP3.LUT R8, R8, 0x1, RZ, 0xc0, !PT ;  /* 0x0000000108087812 */ /* 0x000fe400078ec0ff */
[----:B------:R-:W-:-:S02]  /*0330*/  ISETP.NE.U32.AND P0, PT, R7, 0x1, PT ;  /* 0x000000010700780c */ /* 0x000fc40003f05070 */
[--C-:B------:R-:W-:Y:S02]  /*0340*/  SHF.R.U32.HI R9, RZ, 0x7, R5.reuse ;  /* 0x00000007ff097819 */ /* 0x100fe40000011605 */
[--C-:B------:R-:W-:Y:S02]  /*0350*/  SHF.R.U32.HI R7, RZ, 0x9, R5.reuse ;  /* 0x00000009ff077819 */ /* 0x100fe40000011605 */
[----:B------:R-:W-:Y:S02]  /*0360*/  LOP3.LUT R6, R6, 0x1, RZ, 0xc0, !PT ;  /* 0x0000000106067812 */ /* 0x000fe400078ec0ff */
[----:B------:R-:W-:Y:S02]  /*0370*/  ISETP.NE.U32.AND P1, PT, R8, 0x1, PT ;  /* 0x000000010800780c */ /* 0x000fe40003f25070 */
[----:B------:R-:W-:Y:S02]  /*0380*/  SHF.R.U32.HI R8, RZ, 0xa, R5 ;  /* 0x0000000aff087819 */ /* 0x000fe40000011605 */
[----:B------:R-:W-:-:S02]  /*0390*/  VOTE.ANY R24, PT, !P3 ;  /* 0x0000000000187806 */ /* 0x000fc400058e0100 */
[----:B------:R-:W-:Y:S02]  /*03a0*/  LOP3.LUT R9, R9, 0x1, RZ, 0xc0, !PT ;  /* 0x0000000109097812 */ /* 0x000fe400078ec0ff */
[----:B------:R-:W-:Y:S01]  /*03b0*/  LOP3.LUT R7, R7, 0x1, RZ, 0xc0, !PT ;  /* 0x0000000107077812 */ /* 0x000fe200078ec0ff */
[----:B------:R-:W-:Y:S01]  /*03c0*/  STS [R21+0x84], R24 ;  /* 0x0000841815007388 */ /* 0x000fe20000000800 */
[----:B------:R-:W-:Y:S02]  /*03d0*/  ISETP.NE.U32.AND P3, PT, R6, 0x1, PT ;  /* 0x000000010600780c */ /* 0x000fe40003f65070 */
[----:B------:R-:W-:Y:S02]  /*03e0*/  SHF.R.U32.HI R6, RZ, 0xb, R5 ;  /* 0x0000000bff067819 */ /* 0x000fe40000011605 */
[----:B------:R-:W-:Y:S02]  /*03f0*/  VOTE.ANY R22, PT, !P2 ;  /* 0x0000000000167806 */ /* 0x000fe400050e0100 */
[----:B------:R-:W-:-:S02]  /*0400*/  VOTE.ANY R26, PT, !P4 ;  /* 0x00000000001a7806 */ /* 0x000fc400060e0100 */
[----:B------:R-:W-:Y:S01]  /*0410*/  LOP3.LUT R8, R8, 0x1, RZ, 0xc0, !PT ;  /* 0x0000000108087812 */ /* 0x000fe200078ec0ff */
[----:B------:R0:W-:Y:S01]  /*0420*/  STS [R21], R22 ;  /* 0x0000001615007388 */ /* 0x0001e20000000800 */
[----:B------:R-:W-:Y:S02]  /*0430*/  ISETP.NE.U32.AND P2, PT, R9, 0x1, PT ;  /* 0x000000010900780c */ /* 0x000fe40003f45070 */
[----:B------:R-:W-:Y:S01]  /*0440*/  ISETP.NE.U32.AND P4, PT, R7, 0x1, PT ;  /* 0x000000010700780c */ /* 0x000fe20003f85070 */
[----:B------:R-:W-:Y:S01]  /*0450*/  STS [R21+0x108], R26 ;  /* 0x0001081a15007388 */ /* 0x000fe20000000800 */
[----:B------:R-:W-:Y:S02]  /*0460*/  SHF.R.U32.HI R7, RZ, 0xc, R5 ;  /* 0x0000000cff077819 */ /* 0x000fe40000011605 */
[----:B------:R-:W-:Y:S02]  /*0470*/  LOP3.LUT R6, R6, 0x1, RZ, 0xc0, !PT ;  /* 0x0000000106067812 */ /* 0x000fe400078ec0ff */
[----:B------:R-:W-:-:S02]  /*0480*/  VOTE.ANY R28, PT, !P5 ;  /* 0x00000000001c7806 */ /* 0x000fc400068e0100 */
[----:B------:R-:W-:Y:S02]  /*0490*/  ISETP.NE.U32.AND P5, PT, R8, 0x1, PT ;  /* 0x000000010800780c */ /* 0x000fe40003fa5070 */
[--C-:B------:R-:W-:Y:S01]  /*04a0*/  SHF.R.U32.HI R8, RZ, 0xd, R5.reuse ;  /* 0x0000000dff087819 */ /* 0x100fe20000011605 */
[----:B------:R-:W-:Y:S01]  /*04b0*/  STS [R21+0x18c], R28 ;  /* 0x00018c1c15007388 */ /* 0x000fe20000000800 */
[----:B------:R-:W-:Y:S02]  /*04c0*/  VOTE.ANY R20, PT, !P6 ;  /* 0x0000000000147806 */ /* 0x000fe400070e0100 */
[----:B------:R-:W-:Y:S02]  /*04d0*/  LOP3.LUT R7, R7, 0x1, RZ, 0xc0, !PT ;  /* 0x0000000107077812 */ /* 0x000fe400078ec0ff */
[----:B------:R-:W-:Y:S01]  /*04e0*/  ISETP.NE.U32.AND P6, PT, R6, 0x1, PT ;  /* 0x000000010600780c */ /* 0x000fe20003fc5070 */
[----:B------:R-:W-:Y:S01]  /*04f0*/  STS [R21+0x210], R20 ;  /* 0x0002101415007388 */ /* 0x000fe20000000800 */
[----:B------:R-:W-:-:S02]  /*0500*/  SHF.R.U32.HI R6, RZ, 0xe, R5 ;  /* 0x0000000eff067819 */ /* 0x000fc40000011605 */
[----:B------:R-:W-:Y:S02]  /*0510*/  VOTE.ANY R19, PT, !P0 ;  /* 0x0000000000137806 */ /* 0x000fe400040e0100 */
[----:B------:R-:W-:Y:S02]  /*0520*/  LOP3.LUT R8, R8, 0x1, RZ, 0xc0, !PT ;  /* 0x0000000108087812 */ /* 0x000fe400078ec0ff */
        /* <DEDUP_REMOVED lines=43> */
[----:B------:R-:W-:Y:S02]  /*07e0*/  LOP3.LUT R8, R8, 0x1, RZ, 0xc0, !PT ;  /* 0x0000000108087812 */ /* 0x000fe400078ec0ff */
[----:B------:R-:W-:Y:S02]  /*07f0*/  VOTE.ANY R10, PT, !P2 ;  /* 0x00000000000a7806 */ /* 0x000fe400050e0100 */
[----:B------:R-:W-:Y:S02]  /*0800*/  ISETP.NE.U32.AND P2, PT, R7, 0x1, PT ;  /* 0x000000010700780c */ /* 0x000fe40003f45070 */
[----:B------:R-:W-:Y:S01]  /*0810*/  SHF.R.U32.HI R7, RZ, 0x18, R5 ;  /* 0x00000018ff077819 */ /* 0x000fe20000011605 */
[----:B------:R-:W-:Y:S01]  /*0820*/  STS [R21+0x738], R10 ;  /* 0x0007380a15007388 */ /* 0x000fe20000000800 */
[----:B------:R-:W-:Y:S02]  /*0830*/  LOP3.LUT R6, R6, 0x1, RZ, 0xc0, !PT ;  /* 0x0000000106067812 */ /* 0x000fe400078ec0ff */
[----:B------:R-:W-:-:S02]  /*0840*/  VOTE.ANY R9, PT, !P3 ;  /* 0x0000000000097806 */ /* 0x000fc400058e0100 */
[----:B------:R-:W-:Y:S02]  /*0850*/  ISETP.NE.U32.AND P3, PT, R8, 0x1, PT ;  /* 0x000000010800780c */ /* 0x000fe40003f65070 */
[----:B------:R-:W-:Y:S01]  /*0860*/  VOTE.ANY R8, PT, !P4 ;  /* 0x0000000000087806 */ /* 0x000fe200060e0100 */
[----:B------:R-:W-:Y:S01]  /*0870*/  STS [R21+0x7bc], R9 ;  /* 0x0007bc0915007388 */ /* 0x000fe20000000800 */
[----:B------:R-:W-:Y:S02]  /*0880*/  LOP3.LUT R23, R7, 0x1, RZ, 0xc0, !PT ;  /* 0x0000000107177812 */ /* 0x000fe400078ec0ff */
[----:B------:R-:W-:Y:S01]  /*0890*/  ISETP.NE.U32.AND P4, PT, R6, 0x1, PT ;  /* 0x000000010600780c */ /* 0x000fe20003f85070 */
[----:B------:R-:W-:Y:S01]  /*08a0*/  STS [R21+0x840], R8 ;  /* 0x0008400815007388 */ /* 0x000fe20000000800 */
[----:B------:R-:W-:Y:S02]  /*08b0*/  SHF.R.U32.HI R6, RZ, 0x19, R5 ;  /* 0x00000019ff067819 */ /* 0x000fe40000011605 */
[----:B------:R-:W-:-:S02]  /*08c0*/  VOTE.ANY R7, PT, !P5 ;  /* 0x0000000000077806 */ /* 0x000fc400068e0100 */
[----:B------:R-:W-:Y:S02]  /*08d0*/  ISETP.NE.U32.AND P5, PT, R23, 0x1, PT ;  /* 0x000000011700780c */ /* 0x000fe40003fa5070 */
[----:B------:R-:W-:Y:S01]  /*08e0*/  LOP3.LUT R23, R6, 0x1, RZ, 0xc0, !PT ;  /* 0x0000000106177812 */ /* 0x000fe200078ec0ff */
[----:B------:R-:W-:Y:S01]  /*08f0*/  STS [R21+0x8c4], R7 ;  /* 0x0008c40715007388 */ /* 0x000fe20000000800 */
[----:B------:R-:W-:Y:S02]  /*0900*/  VOTE.ANY R6, PT, !P6 ;  /* 0x0000000000067806 */ /* 0x000fe400070e0100 */
[----:B------:R-:W-:Y:S02]  /*0910*/  ISETP.NE.U32.AND P6, PT, R23, 0x1, PT ;  /* 0x000000011700780c */ /* 0x000fe40003fc5070 */
[----:B------:R-:W-:Y:S01]  /*0920*/  SHF.R.U32.HI R23, RZ, 0x1a, R5 ;  /* 0x0000001aff177819 */ /* 0x000fe20000011605 */
[----:B------:R1:W-:Y:S01]  /*0930*/  STS [R21+0x948], R6 ;  /* 0x0009480615007388 */ /* 0x0003e20000000800 */
[----:B0-----:R-:W-:-:S02]  /*0940*/  VOTE.ANY R22, PT, !P2 ;  /* 0x0000000000167806 */ /* 0x001fc400050e0100 */
[----:B------:R-:W-:Y:S02]  /*0950*/  LOP3.LUT R25, R23, 0x1, RZ, 0xc0, !PT ;  /* 0x0000000117197812 */ /* 0x000fe400078ec0ff */
[----:B------:R-:W-:Y:S01]  /*0960*/  VOTE.ANY R23, PT, !P0 ;  /* 0x0000000000177806 */ /* 0x000fe200040e0100 */
[----:B------:R-:W-:Y:S01]  /*0970*/  STS [R21+0xad4], R22 ;  /* 0x000ad41615007388 */ /* 0x000fe20000000800 */
[----:B------:R-:W-:Y:S02]  /*0980*/  ISETP.NE.U32.AND P0, PT, R25, 0x1, PT ;  /* 0x000000011900780c */ /* 0x000fe40003f05070 */
[--C-:B------:R-:W-:Y:S01]  /*0990*/  SHF.R.U32.HI R25, RZ, 0x1b, R5.reuse ;  /* 0x0000001bff197819 */ /* 0x100fe20000011605 */
[----:B------:R-:W-:Y:S01]  /*09a0*/  STS [R21+0x9cc], R23 ;  /* 0x0009cc1715007388 */ /* 0x000fe20000000800 */
[----:B------:R-:W-:Y:S01]  /*09b0*/  SHF.R.U32.HI R29, RZ, 0x1f, R5 ;  /* 0x0000001fff1d7819 */ /* 0x000fe20000011605 */
[----:B-1----:R-:W0:Y:S01]  /*09c0*/  LDC.64 R6, c[0x0][0x388] ;  /* 0x0000e200ff067b82 */ /* 0x002e220000000a00 */
[----:B------:R-:W-:-:S02]  /*09d0*/  LOP3.LUT R27, R25, 0x1, RZ, 0xc0, !PT ;  /* 0x00000001191b7812 */ /* 0x000fc400078ec0ff */
[----:B------:R-:W-:Y:S02]  /*09e0*/  VOTE.ANY R25, PT, !P1 ;  /* 0x0000000000197806 */ /* 0x000fe400048e0100 */
[----:B------:R-:W-:Y:S02]  /*09f0*/  ISETP.NE.U32.AND P1, PT, R27, 0x1, PT ;  /* 0x000000011b00780c */ /* 0x000fe40003f25070 */
[----:B------:R-:W-:Y:S01]  /*0a00*/  SHF.R.U32.HI R27, RZ, 0x1c, R5 ;  /* 0x0000001cff1b7819 */ /* 0x000fe20000011605 */
[----:B------:R-:W-:Y:S01]  /*0a10*/  STS [R21+0xa50], R25 ;  /* 0x000a501915007388 */ /* 0x000fe20000000800 */
[----:B------:R-:W-:Y:S02]  /*0a20*/  VOTE.ANY R24, PT, !P3 ;  /* 0x0000000000187806 */ /* 0x000fe400058e0100 */
[----:B------:R-:W-:Y:S02]  /*0a30*/  LOP3.LUT R27, R27, 0x1, RZ, 0xc0, !PT ;  /* 0x000000011b1b7812 */ /* 0x000fe400078ec0ff */
[----:B------:R-:W-:Y:S01]  /*0a40*/  VOTE.ANY R14, PT, !P5 ;  /* 0x00000000000e7806 */ /* 0x000fe200068e0100 */
[----:B------:R-:W-:Y:S01]  /*0a50*/  STS [R21+0xb58], R24 ;  /* 0x000b581815007388 */ /* 0x000fe20000000800 */
[----:B------:R-:W-:-:S02]  /*0a60*/  ISETP.NE.U32.AND P2, PT, R27, 0x1, PT ;  /* 0x000000011b00780c */ /* 0x000fc40003f45070 */
[--C-:B------:R-:W-:Y:S01]  /*0a70*/  SHF.R.U32.HI R27, RZ, 0x1d, R5.reuse ;  /* 0x0000001dff1b7819 */ /* 0x100fe20000011605 */
[----:B------:R-:W-:Y:S01]  /*0a80*/  STS [R21+0xc60], R14 ;  /* 0x000c600e15007388 */ /* 0x000fe20000000800 */
[----:B------:R-:W-:Y:S02]  /*0a90*/  SHF.R.U32.HI R5, RZ, 0x1e, R5 ;  /* 0x0000001eff057819 */ /* 0x000fe40000011605 */
[----:B------:R-:W-:Y:S02]  /*0aa0*/  LOP3.LUT R27, R27, 0x1, RZ, 0xc0, !PT ;  /* 0x000000011b1b7812 */ /* 0x000fe400078ec0ff */
[----:B------:R-:W-:Y:S01]  /*0ab0*/  LOP3.LUT R5, R5, 0x1, RZ, 0xc0, !PT ;  /* 0x0000000105057812 */ /* 0x000fe200078ec0ff */
[----:B0-----:R-:W-:Y:S01]  /*0ac0*/  IMAD.WIDE.U32 R2, R3, 0x4, R6 ;  /* 0x0000000403027825 */ /* 0x001fe200078e0006 */
[----:B------:R-:W-:Y:S02]  /*0ad0*/  ISETP.NE.U32.AND P3, PT, R27, 0x1, PT ;  /* 0x000000011b00780c */ /* 0x000fe40003f65070 */
[----:B------:R-:W-:-:S02]  /*0ae0*/  VOTE.ANY R27, PT, !P4 ;  /* 0x00000000001b7806 */ /* 0x000fc400060e0100 */
[----:B------:R-:W-:Y:S02]  /*0af0*/  ISETP.NE.U32.AND P4, PT, R29, 0x1, PT ;  /* 0x000000011d00780c */ /* 0x000fe40003f85070 */
[----:B------:R-:W-:Y:S01]  /*0b00*/  VOTE.ANY R16, PT, !P6 ;  /* 0x0000000000107806 */ /* 0x000fe200070e0100 */
[----:B------:R-:W-:Y:S01]  /*0b10*/  STS [R21+0xbdc], R27 ;  /* 0x000bdc1b15007388 */ /* 0x000fe20000000800 */
[----:B------:R-:W-:Y:S02]  /*0b20*/  VOTE.ANY R8, PT, !P0 ;  /* 0x0000000000087806 */ /* 0x000fe400040e0100 */
[----:B------:R-:W-:Y:S01]  /*0b30*/  VOTE.ANY R10, PT, !P1 ;  /* 0x00000000000a7806 */ /* 0x000fe200048e0100 */
[----:B------:R-:W-:Y:S01]  /*0b40*/  STS [R21+0xce4], R16 ;  /* 0x000ce41015007388 */ /* 0x000fe20000000800 */
[----:B------:R-:W-:Y:S02]  /*0b50*/  VOTE.ANY R12, PT, !P2 ;  /* 0x00000000000c7806 */ /* 0x000fe400050e0100 */
[----:B------:R-:W-:Y:S01]  /*0b60*/  VOTE.ANY R18, PT, !P3 ;  /* 0x0000000000127806 */ /* 0x000fe200058e0100 */
[----:B------:R-:W-:Y:S02]  /*0b70*/  STS [R21+0xd68], R8 ;  /* 0x000d680815007388 */ /* 0x000fe40000000800 */
[----:B------:R-:W-:-:S02]  /*0b80*/  VOTE.ANY R26, PT, !P4 ;  /* 0x00000000001a7806 */ /* 0x000fc400060e0100 */
[----:B------:R-:W-:Y:S01]  /*0b90*/  ISETP.NE.U32.AND P4, PT, R5, 0x1, PT ;  /* 0x000000010500780c */ /* 0x000fe20003f85070 */
[----:B------:R-:W-:Y:S04]  /*0ba0*/  STS [R21+0xdec], R10 ;  /* 0x000dec0a15007388 */ /* 0x000fe80000000800 */
[----:B------:R-:W-:Y:S04]  /*0bb0*/  STS [R21+0xffc], R26 ;  /* 0x000ffc1a15007388 */ /* 0x000fe80000000800 */
[----:B------:R-:W-:Y:S04]  /*0bc0*/  STS [R21+0xe70], R12 ;  /* 0x000e700c15007388 */ /* 0x000fe80000000800 */
[----:B------:R-:W-:Y:S01]  /*0bd0*/  VOTE.ANY R20, PT, !P4 ;  /* 0x0000000000147806 */ /* 0x000fe200060e0100 */
[----:B------:R-:W-:Y:S04]  /*0be0*/  STS [R21+0xef4], R18 ;  /* 0x000ef41215007388 */ /* 0x000fe80000000800 */
[----:B------:R-:W-:Y:S01]  /*0bf0*/  STS [R21+0xf78], R20 ;  /* 0x000f781415007388 */ /* 0x000fe20000000800 */
[----:B------:R-:W-:Y:S06]  /*0c00*/  BAR.SYNC.DEFER_BLOCKING 0x0 ;  /* 0x0000000000007b1d */ /* 0x000fec0000010000 */
[----:B------:R-:W0:Y:S04]  /*0c10*/  LDS R5, [R4] ;  /* 0x0000000004057984 */ /* 0x000e280000000800 */
[----:B0-----:R-:W-:Y:S01]  /*0c20*/  STG.E desc[UR6][R2.64], R5 ;  /* 0x0000000502007986 */ /* 0x001fe2000c101906 */
[----:B------:R-:W-:Y:S05]  /*0c30*/  EXIT ;  /* 0x000000000000794d */ /* 0x000fea0003800000 */
.L_x_0:
[----:B------:R-:W-:-:S00]  /*0c40*/  BRA `(.L_x_0) ;  /* 0xfffffffc00fc7947 */ /* 0x000fc0000383ffff */
[----:B------:R-:W-:-:S00]  /*0c50*/  NOP ;  /* 0x0000000000007918 */ /* 0x000fc00000000000 */
        /* <DEDUP_REMOVED lines=10> */
.L_x_3:


//--------------------- .text._Z12shuf_8192_16PKjPj --------------------------
	.section	.text._Z12shuf_8192_16PKjPj,"ax",@progbits
	.align	128
        .global         _Z12shuf_8192_16PKjPj
        .type           _Z12shuf_8192_16PKjPj,@function
        .size           _Z12shuf_8192_16PKjPj,(.L_x_4 - _Z12shuf_8192_16PKjPj)
        .other          _Z12shuf_8192_16PKjPj,@"STO_CUDA_ENTRY STV_DEFAULT"
_Z12shuf_8192_16PKjPj:
.text._Z12shuf_8192_16PKjPj:
[----:B------:R-:W-:Y:S01]  /*0000*/  LDC R1, c[0x0][0x37c] ;  /* 0x0000df00ff017b82 */ /* 0x000fe20000000800 */
[----:B------:R-:W0:Y:S07]  /*0010*/  S2R R3, SR_TID.X ;  /* 0x0000000000037919 */ /* 0x000e2e0000002100 */
[----:B------:R-:W1:Y:S01]  /*0020*/  S2UR UR4, SR_CTAID.X ;  /* 0x00000000000479c3 */ /* 0x000e620000002500 */
[----:B------:R-:W2:Y:S01]  /*0030*/  LDCU.64 UR6, c[0x0][0x358] ;  /* 0x00006b00ff0677ac */ /* 0x000ea20008000a00 */
[----:B------:R-:W3:Y:S01]  /*0040*/  S2R R5, SR_TID.Y ;  /* 0x0000000000057919 */ /* 0x000ee20000002200 */
[----:B------:R-:W4:Y:S05]  /*0050*/  S2R R4, SR_CTAID.Y ;  /* 0x0000000000047919 */ /* 0x000f2a0000002600 */
[----:B------:R-:W5:Y:S01]  /*0060*/  LDC.64 R6, c[0x0][0x380] ;  /* 0x0000e000ff067b82 */ /* 0x000f620000000a00 */
[----:B-1----:R-:W-:-:S06]  /*0070*/  USHF.L.U32 UR4, UR4, 0xb, URZ ;  /* 0x0000000b04047899 */ /* 0x002fcc00080006ff */
[----:B0-----:R-:W-:Y:S01]  /*0080*/  LOP3.LUT R11, R3, UR4, RZ, 0xfc, !PT ;  /* 0x00000004030b7c12 */ /* 0x001fe2000f8efcff */
[C---:B---3--:R-:W-:Y:S02]  /*0090*/  IMAD.SHL.U32 R0, R5.reuse, 0x2, RZ ;  /* 0x0000000205007824 */ /* 0x048fe400078e00ff */
[----:B------:R-:W-:Y:S02]  /*00a0*/  IMAD.SHL.U32 R2, R5, 0x80, RZ ;  /* 0x0000008005027824 */ /* 0x000fe400078e00ff */
[----:B----4-:R-:W-:Y:S01]  /*00b0*/  IMAD R11, R4, 0x40, R11 ;  /* 0x00000040040b7824 */ /* 0x010fe200078e020b */
[----:B------:R-:W-:Y:S02]  /*00c0*/  LOP3.LUT R0, R0, 0x7e0, RZ, 0xc0, !PT ;  /* 0x000007e000007812 */ /* 0x000fe400078ec0ff */
[----:B------:R-:W-:-:S04]  /*00d0*/  LOP3.LUT R9, R2, 0x780, RZ, 0xc0, !PT ;  /* 0x0000078002097812 */ /* 0x000fc800078ec0ff */
        /* <DEDUP_REMOVED lines=9> */
[----:B------:R-:W-:Y:S02]  /*0170*/  IMAD R10, R5, 0x4, R10 ;  /* 0x00000004050a7824 */ /* 0x000fe400078e020a */
[----:B------:R-:W-:Y:S01]  /*0180*/  IMAD.IADD R2, R8, 0x1, -R2 ;  /* 0x0000000108027824 */ /* 0x000fe200078e0a02 */
[----:B--2---:R-:W-:Y:S01]  /*0190*/  STS [R9], R6 ;  /* 0x0000000609007388 */ /* 0x004fe20000000800 */
[----:B------:R-:W-:Y:S06]  /*01a0*/  BAR.SYNC.DEFER_BLOCKING 0x0 ;  /* 0x0000000000007b1d */ /* 0x000fec0000010000 */
[----:B------:R-:W0:Y:S02]  /*01b0*/  LDS R10, [R10] ;  /* 0x000000000a0a7984 */ /* 0x000e240000000800 */
[----:B0-----:R-:W-:-:S02]  /*01c0*/  SHF.R.U32.HI R12, RZ, 0x2, R10 ;  /* 0x00000002ff0c7819 */ /* 0x001fc4000001160a */
[----:B------:R-:W-:Y:S02]  /*01d0*/  LOP3.LUT R7, R10, 0x1, RZ, 0xc0, !PT ;  /* 0x000000010a077812 */ /* 0x000fe400078ec0ff */
[--C-:B------:R-:W-:Y:S02]  /*01e0*/  SHF.R.U32.HI R11, RZ, 0x1, R10.reuse ;  /* 0x00000001ff0b7819 */ /* 0x100fe4000001160a */
[--C-:B------:R-:W-:Y:S02]  /*01f0*/  SHF.R.U32.HI R8, RZ, 0x3, R10.reuse ;  /* 0x00000003ff087819 */ /* 0x100fe4000001160a */
[----:B------:R-:W-:Y:S01]  /*0200*/  LOP3.LUT R12, R12, 0x1, RZ, 0xc0, !PT ;  /* 0x000000010c0c7812 */ /* 0x000fe200078ec0ff */
[----:B------:R-:W-:Y:S01]  /*0210*/  BAR.SYNC.DEFER_BLOCKING 0x0 ;  /* 0x0000000000007b1d */ /* 0x000fe20000010000 */
[----:B------:R-:W-:Y:S02]  /*0220*/  ISETP.NE.U32.AND P4, PT, R7, 0x1, PT ;  /* 0x000000010700780c */ /* 0x000fe40003f85070 */
[----:B------:R-:W-:-:S02]  /*0230*/  SHF.R.U32.HI R7, RZ, 0x5, R10 ;  /* 0x00000005ff077819 */ /* 0x000fc4000001160a */
[----:B------:R-:W-:Y:S02]  /*0240*/  LOP3.LUT R11, R11, 0x1, RZ, 0xc0, !PT ;  /* 0x000000010b0b7812 */ /* 0x000fe400078ec0ff */
[----:B------:R-:W-:Y:S02]  /*0250*/  LOP3.LUT R8, R8, 0x1, RZ, 0xc0, !PT ;  /* 0x0000000108087812 */ /* 0x000fe400078ec0ff */
[----:B------:R-:W-:Y:S02]  /*0260*/  SHF.R.U32.HI R6, RZ, 0x4, R10 ;  /* 0x00000004ff067819 */ /* 0x000fe4000001160a */
[----:B------:R-:W-:Y:S02]  /*0270*/  ISETP.NE.U32.AND P2, PT, R12, 0x1, PT ;  /* 0x000000010c00780c */ /* 0x000fe40003f45070 */
[----:B------:R-:W-:Y:S02]  /*0280*/  LOP3.LUT R7, R7, 0x1, RZ, 0xc0, !PT ;  /* 0x0000000107077812 */ /* 0x000fe400078ec0ff */
[----:B------:R-:W-:-:S02]  /*0290*/  ISETP.NE.U32.AND P3, PT, R11, 0x1, PT ;  /* 0x000000010b00780c */ /* 0x000fc40003f65070 */
[----:B------:R-:W-:Y:S02]  /*02a0*/  ISETP.NE.U32.AND P1, PT, R8, 0x1, PT ;  /* 0x000000010800780c */ /* 0x000fe40003f25070 */
[----:B------:R-:W-:Y:S02]  /*02b0*/  LOP3.LUT R6, R6, 0x1, RZ, 0xc0, !PT ;  /* 0x0000000106067812 */ /* 0x000fe400078ec0ff */
[--C-:B------:R-:W-:Y:S02]  /*02c0*/  SHF.R.U32.HI R8, RZ, 0x7, R10.reuse ;  /* 0x00000007ff087819 */ /* 0x100fe4000001160a */
[--C-:B------:R-:W-:Y:S02]  /*02d0*/  SHF.R.U32.HI R9, RZ, 0x6, R10.reuse ;  /* 0x00000006ff097819 */ /* 0x100fe4000001160a */
[----:B------:R-:W-:Y:S02]  /*02e0*/  ISETP.NE.U32.AND P6, PT, R7, 0x1, PT ;  /* 0x000000010700780c */ /* 0x000fe40003fc5070 */
[----:B------:R-:W-:-:S02]  /*02f0*/  SHF.R.U32.HI R7, RZ, 0x9, R10 ;  /* 0x00000009ff077819 */ /* 0x000fc4000001160a */
[----:B------:R-:W-:Y:S02]  /*0300*/  ISETP.NE.U32.AND P0, PT, R6, 0x1, PT ;  /* 0x000000010600780c */ /* 0x000fe40003f05070 */
[----:B------:R-:W-:Y:S02]  /*0310*/  LOP3.LUT R8, R8, 0x1, RZ, 0xc0, !PT ;  /* 0x0000000108087812 */ /* 0x000fe400078ec0ff */
[----:B------:R-:W-:Y:S02]  /*0320*/  SHF.R.U32.HI R6, RZ, 0x8, R10 ;  /* 0x00000008ff067819 */ /* 0x000fe4000001160a */
[----:B------:R-:W-:Y:S02]  /*0330*/  LOP3.LUT R9, R9, 0x1, RZ, 0xc0, !PT ;  /* 0x0000000109097812 */ /* 0x000fe400078ec0ff */
[----:B------:R-:W-:Y:S02]  /*0340*/  LOP3.LUT R7, R7, 0x1, RZ, 0xc0, !PT ;  /* 0x0000000107077812 */ /* 0x000fe400078ec0ff */
[----:B------:R-:W-:-:S02]  /*0350*/  VOTE.ANY R12, PT, !P4 ;  /* 0x00000000000c7806 */ /* 0x000fc400060e0100 */
[----:B------:R-:W-:Y:S02]  /*0360*/  ISETP.NE.U32.AND P4, PT, R8, 0x1, PT ;  /* 0x000000010800780c */ /* 0x000fe40003f85070 */
[----:B------:R-:W-:Y:S01]  /*0370*/  LOP3.LUT R6, R6, 0x1, RZ, 0xc0, !PT ;  /* 0x0000000106067812 */ /* 0x000fe200078ec0ff */
[----:B------:R0:W-:Y:S01]  /*0380*/  STS [R2], R12 ;  /* 0x0000000c02007388 */ /* 0x0001e20000000800 */
[----:B------:R-:W-:Y:S02]  /*0390*/  ISETP.NE.U32.AND P5, PT, R9, 0x1, PT ;  /* 0x000000010900780c */ /* 0x000fe40003fa5070 */
[----:B------:R-:W-:Y:S02]  /*03a0*/  SHF.R.U32.HI R8, RZ, 0xa, R10 ;  /* 0x0000000aff087819 */ /* 0x000fe4000001160a */
[----:B------:R-:W-:Y:S02]  /*03b0*/  VOTE.ANY R14, PT, !P2 ;  /* 0x00000000000e7806 */ /* 0x000fe400050e0100 */
[----:B------:R-:W-:-:S02]  /*03c0*/  ISETP.NE.U32.AND P2, PT, R7, 0x1, PT ;  /* 0x000000010700780c */ /* 0x000fc40003f45070 */
[----:B------:R-:W-:Y:S01]  /*03d0*/  VOTE.ANY R16, PT, !P3 ;  /* 0x0000000000107806 */ /* 0x000fe200058e0100 */
[----:B------:R-:W-:Y:S01]  /*03e0*/  STS [R2+0x108], R14 ;  /* 0x0001080e02007388 */ /* 0x000fe20000000800 */
[--C-:B------:R-:W-:Y:S02]  /*03f0*/  SHF.R.U32.HI R7, RZ, 0xc, R10.reuse ;  /* 0x0000000cff077819 */ /* 0x100fe4000001160a */
[----:B------:R-:W-:Y:S01]  /*0400*/  ISETP.NE.U32.AND P3, PT, R6, 0x1, PT ;  /* 0x000000010600780c */ /* 0x000fe20003f65070 */
[----:B------:R1:W-:Y:S01]  /*0410*/  STS [R2+0x84], R16 ;  /* 0x0000841002007388 */ /* 0x0003e20000000800 */
[----:B------:R-:W-:Y:S02]  /*0420*/  LOP3.LUT R8, R8, 0x1, RZ, 0xc0, !PT ;  /* 0x0000000108087812 */ /* 0x000fe400078ec0ff */
[--C-:B------:R-:W-:Y:S02]  /*0430*/  SHF.R.U32.HI R6, RZ, 0xb, R10.reuse ;  /* 0x0000000bff067819 */ /* 0x100fe4000001160a */
[----:B------:R-:W-:-:S02]  /*0440*/  SHF.R.U32.HI R9, RZ, 0xd, R10 ;  /* 0x0000000dff097819 */ /* 0x000fc4000001160a */
[----:B------:R-:W-:Y:S02]  /*0450*/  LOP3.LUT R7, R7, 0x1, RZ, 0xc0, !PT ;  /* 0x0000000107077812 */ /* 0x000fe400078ec0ff */
[----:B------:R-:W-:Y:S02]  /*0460*/  VOTE.ANY R18, PT, !P1 ;  /* 0x0000000000127806 */ /* 0x000fe400048e0100 */
[----:B------:R-:W-:Y:S02]  /*0470*/  ISETP.NE.U32.AND P1, PT, R8, 0x1, PT ;  /* 0x000000010800780c */ /* 0x000fe40003f25070 */
[----:B------:R-:W-:Y:S01]  /*0480*/  LOP3.LUT R6, R6, 0x1, RZ, 0xc0, !PT ;  /* 0x0000000106067812 */ /* 0x000fe200078ec0ff */
[----:B------:R-:W-:Y:S01]  /*0490*/  STS [R2+0x18c], R18 ;  /* 0x00018c1202007388 */ /* 0x000fe20000000800 */
[----:B------:R-:W-:Y:S02]  /*04a0*/  VOTE.ANY R8, PT, !P6 ;  /* 0x0000000000087806 */ /* 0x000fe400070e0100 */
[----:B------:R-:W-:-:S02]  /*04b0*/  ISETP.NE.U32.AND P6, PT, R7, 0x1, PT ;  /* 0x000000010700780c */ /* 0x000fc40003fc5070 */
[----:B------:R-:W-:Y:S01]  /*04c0*/  LOP3.LUT R9, R9, 0x1, RZ, 0xc0, !PT ;  /* 0x0000000109097812 */ /* 0x000fe200078ec0ff */
[----:B------:R-:W-:Y:S01]  /*04d0*/  STS [R2+0x294], R8 ;  /* 0x0002940802007388 */ /* 0x000fe20000000800 */
[----:B------:R-:W-:Y:S02]  /*04e0*/  VOTE.ANY R20, PT, !P0 ;  /* 0x0000000000147806 */ /* 0x000fe400040e0100 */
[----:B------:R-:W-:Y:S02]  /*04f0*/  SHF.R.U32.HI R7, RZ, 0xe, R10 ;  /* 0x0000000eff077819 */ /* 0x000fe4000001160a */
[----:B------:R-:W-:Y:S01]  /*0500*/  ISETP.NE.U32.AND P0, PT, R6, 0x1, PT ;  /* 0x000000010600780c */ /* 0x000fe20003f05070 */
[----:B------:R-:W-:Y:S01]  /*0510*/  STS [R2+0x210], R20 ;  /* 0x0002101402007388 */ /* 0x000fe20000000800 */
[----:B------:R-:W-:Y:S02]  /*0520*/  VOTE.ANY R6, PT, !P5 ;  /* 0x0000000000067806 */ /* 0x000fe400068e0100 */
[----:B------:R-:W-:-:S02]  /*0530*/  ISETP.NE.U32.AND P5, PT, R9, 0x1, PT ;  /* 0x000000010900780c */ /* 0x000fc40003fa5070 */
[----:B------:R-:W-:Y:S01]  /*0540*/  LOP3.LUT R7, R7, 0x1, RZ, 0xc0, !PT ;  /* 0x0000000107077812 */ /* 0x000fe200078ec0ff */
[----:B------:R-:W-:Y:S01]  /*0550*/  STS [R2+0x318], R6 ;  /* 0x0003180602007388 */ /* 0x000fe20000000800 */
[--C-:B------:R-:W-:Y:S02]  /*0560*/  SHF.R.U32.HI R9, RZ, 0x10, R10.reuse ;  /* 0x00000010ff097819 */ /* 0x100fe4000001160a */
[--C-:B------:R-:W-:Y:S02]  /*0570*/  SHF.R.U32.HI R11, RZ, 0xf, R10.reuse ;  /* 0x0000000fff0b7819 */ /* 0x100fe4000001160a */
[----:B------:R-:W-:Y:S02]  /*0580*/  VOTE.ANY R29, PT, !P4 ;  /* 0x00000000001d7806 */ /* 0x000fe400060e0100 */
[----:B------:R-:W-:Y:S02]  /*0590*/  ISETP.NE.U32.AND P4, PT, R7, 0x1, PT ;  /* 0x000000010700780c */ /* 0x000fe40003f85070 */
[----:B------:R-:W-:Y:S01]  /*05a0*/  LOP3.LUT R9, R9, 0x1, RZ, 0xc0, !PT ;  /* 0x0000000109097812 */ /* 0x000fe200078ec0ff */
[----:B------:R-:W-:Y:S01]  /*05b0*/  STS [R2+0x39c], R29 ;  /* 0x00039c1d02007388 */ /* 0x000fe20000000800 */
[----:B------:R-:W-:-:S02]  /*05c0*/  SHF.R.U32.HI R7, RZ, 0x11, R10 ;  /* 0x00000011ff077819 */ /* 0x000fc4000001160a */
[----:B------:R-:W-:Y:S02]  /*05d0*/  LOP3.LUT R11, R11, 0x1, RZ, 0xc0, !PT ;  /* 0x000000010b0b7812 */ /* 0x000fe400078ec0ff */
[----:B------:R-:W-:Y:S02]  /*05e0*/  VOTE.ANY R25, PT, !P2 ;  /* 0x0000000000197806 */ /* 0x000fe400050e0100 */
[----:B------:R-:W-:Y:S02]  /*05f0*/  ISETP.NE.U32.AND P2, PT, R9, 0x1, PT ;  /* 0x000000010900780c */ /* 0x000fe40003f45070 */
[----:B------:R-:W-:Y:S01]  /*0600*/  LOP3.LUT R7, R7, 0x1, RZ, 0xc0, !PT ;  /* 0x0000000107077812 */ /* 0x000fe200078ec0ff */
[----:B------:R-:W-:Y:S01]  /*0610*/  STS [R2+0x4a4], R25 ;  /* 0x0004a41902007388 */ /* 0x000fe20000000800 */
[----:B------:R-:W-:Y:S02]  /*0620*/  SHF.R.U32.HI R9, RZ, 0x13, R10 ;  /* 0x00000013ff097819 */ /* 0x000fe4000001160a */
[----:B------:R-:W-:-:S02]  /*0630*/  VOTE.ANY R27, PT, !P3 ;  /* 0x00000000001b7806 */ /* 0x000fc400058e0100 */
[----:B------:R-:W-:Y:S02]  /*0640*/  ISETP.NE.U32.AND P3, PT, R11, 0x1, PT ;  /* 0x000000010b00780c */ /* 0x000fe40003f65070 */
[--C-:B------:R-:W-:Y:S01]  /*0650*/  SHF.R.U32.HI R11, RZ, 0x12, R10.reuse ;  /* 0x00000012ff0b7819 */ /* 0x100fe2000001160a */
[----:B------:R-:W-:Y:S01]  /*0660*/  STS [R2+0x420], R27 ;  /* 0x0004201b02007388 */ /* 0x000fe20000000800 */
        /* <DEDUP_REMOVED lines=14> */
[----:B------:R2:W-:Y:S01]  /*0750*/  STS [R2+0x5ac], R21 ;  /* 0x0005ac1502007388 */ /* 0x0005e20000000800 */
[----:B------:R-:W-:Y:S02]  /*0760*/  VOTE.ANY R17, PT, !P5 ;  /* 0x0000000000117806 */ /* 0x000fe400068e0100 */
[----:B------:R-:W-:Y:S02]  /*0770*/  ISETP.NE.U32.AND P5, PT, R7, 0x1, PT ;  /* 0x000000010700780c */ /* 0x000fe40003fa5070 */
[----:B------:R-:W-:Y:S01]  /*0780*/  LOP3.LUT R9, R9, 0x1, RZ, 0xc0, !PT ;  /* 0x0000000109097812 */ /* 0x000fe200078ec0ff */
[----:B------:R3:W-:Y:S01]  /*0790*/  STS [R2+0x6b4], R17 ;  /* 0x0006b41102007388 */ /* 0x0007e20000000800 */
        /* <DEDUP_REMOVED lines=10> */
[----:B------:R4:W-:Y:S01]  /*0840*/  STS [R2+0x738], R15 ;  /* 0x0007380f02007388 */ /* 0x0009e20000000800 */
        /* <DEDUP_REMOVED lines=19> */
[----:B------:R-:W-:Y:S02]  /*0980*/  SHF.R.U32.HI R28, RZ, 0x1f, R10 ;  /* 0x0000001fff1c7819 */ /* 0x000fe4000001160a */
[----:B------:R-:W-:-:S02]  /*0990*/  LOP3.LUT R26, R24, 0x1, RZ, 0xc0, !PT ;  /* 0x00000001181a7812 */ /* 0x000fc400078ec0ff */
[----:B------:R-:W-:Y:S02]  /*09a0*/  VOTE.ANY R24, PT, !P5 ;  /* 0x0000000000187806 */ /* 0x000fe400068e0100 */
[----:B------:R-:W-:Y:S02]  /*09b0*/  ISETP.NE.U32.AND P5, PT, R26, 0x1, PT ;  /* 0x000000011a00780c */ /* 0x000fe40003fa5070 */
[----:B------:R-:W-:Y:S01]  /*09c0*/  SHF.R.U32.HI R26, RZ, 0x1c, R10 ;  /* 0x0000001cff1a7819 */ /* 0x000fe2000001160a */
[----:B------:R-:W-:Y:S01]  /*09d0*/  STS [R2+0xa50], R24 ;  /* 0x000a501802007388 */ /* 0x000fe20000000800 */
[----:B-1----:R-:W-:Y:S02]  /*09e0*/  VOTE.ANY R16, PT, !P3 ;  /* 0x0000000000107806 */ /* 0x002fe400058e0100 */
[----:B------:R-:W-:Y:S02]  /*09f0*/  LOP3.LUT R26, R26, 0x1, RZ, 0xc0, !PT ;  /* 0x000000011a1a7812 */ /* 0x000fe400078ec0ff */
[----:B--2---:R-:W-:Y:S01]  /*0a00*/  VOTE.ANY R21, PT, !P1 ;  /* 0x0000000000157806 */ /* 0x004fe200048e0100 */
[----:B------:R-:W-:Y:S01]  /*0a10*/  STS [R2+0xb58], R16 ;  /* 0x000b581002007388 */ /* 0x000fe20000000800 */
[----:B------:R-:W-:-:S02]  /*0a20*/  ISETP.NE.U32.AND P4, PT, R26, 0x1, PT ;  /* 0x000000011a00780c */ /* 0x000fc40003f85070 */
[--C-:B------:R-:W-:Y:S01]  /*0a30*/  SHF.R.U32.HI R26, RZ, 0x1d, R10.reuse ;  /* 0x0000001dff1a7819 */ /* 0x100fe2000001160a */
[----:B------:R-:W-:Y:S01]  /*0a40*/  STS [R2+0xc60], R21 ;  /* 0x000c601502007388 */ /* 0x000fe20000000800 */
[----:B------:R-:W-:Y:S02]  /*0a50*/  SHF.R.U32.HI R10, RZ, 0x1e, R10 ;  /* 0x0000001eff0a7819 */ /* 0x000fe4000001160a */
[----:B------:R-:W-:Y:S02]  /*0a60*/  LOP3.LUT R26, R26, 0x1, RZ, 0xc0, !PT ;  /* 0x000000011a1a7812 */ /* 0x000fe400078ec0ff */
[----:B------:R-:W-:Y:S02]  /*0a70*/  LOP3.LUT R10, R10, 0x1, RZ, 0xc0, !PT ;  /* 0x000000010a0a7812 */ /* 0x000fe400078ec0ff */
[----:B------:R-:W-:Y:S02]  /*0a80*/  ISETP.NE.U32.AND P3, PT, R26, 0x1, PT ;  /* 0x000000011a00780c */ /* 0x000fe40003f65070 */
[----:B------:R-:W-:-:S02]  /*0a90*/  VOTE.ANY R26, PT, !P2 ;  /* 0x00000000001a7806 */ /* 0x000fc400050e0100 */
[----:B------:R-:W-:Y:S02]  /*0aa0*/  ISETP.NE.U32.AND P2, PT, R28, 0x1, PT ;  /* 0x000000011c00780c */ /* 0x000fe40003f45070 */
[----:B------:R-:W-:Y:S01]  /*0ab0*/  ISETP.GT.U32.AND P1, PT, R3, 0xf, PT ;  /* 0x0000000f0300780c */ /* 0x000fe20003f24070 */
[----:B------:R-:W-:Y:S01]  /*0ac0*/  STS [R2+0xbdc], R26 ;  /* 0x000bdc1a02007388 */ /* 0x000fe20000000800 */
[----:B---3--:R-:W-:Y:S02]  /*0ad0*/  VOTE.ANY R17, PT, !P0 ;  /* 0x0000000000117806 */ /* 0x008fe400040e0100 */
[----:B----4-:R-:W-:Y:S02]  /*0ae0*/  VOTE.ANY R15, PT, !P6 ;  /* 0x00000000000f7806 */ /* 0x010fe400070e0100 */
[----:B-----5:R-:W-:Y:S01]  /*0af0*/  VOTE.ANY R7, PT, !P5 ;  /* 0x0000000000077806 */ /* 0x020fe200068e0100 */
[----:B------:R-:W-:Y:S01]  /*0b00*/  STS [R2+0xce4], R17 ;  /* 0x000ce41102007388 */ /* 0x000fe20000000800 */
[----:B------:R-:W-:-:S02]  /*0b10*/  VOTE.ANY R9, PT, !P4 ;  /* 0x0000000000097806 */ /* 0x000fc400060e0100 */
[----:B------:R-:W-:Y:S01]  /*0b20*/  VOTE.ANY R11, PT, !P3 ;  /* 0x00000000000b7806 */ /* 0x000fe200058e0100 */
[----:B------:R0:W-:Y:S01]  /*0b30*/  STS [R2+0xd68], R15 ;  /* 0x000d680f02007388 */ /* 0x0001e20000000800 */
[----:B------:R-:W-:Y:S01]  /*0b40*/  VOTE.ANY R14, PT, !P2 ;  /* 0x00000000000e7806 */ /* 0x000fe200050e0100 */
[C---:B------:R-:W-:Y:S01]  /*0b50*/  @P1 IMAD.SHL.U32 R6, R3.reuse, 0x2, RZ ;  /* 0x0000000203061824 */ /* 0x040fe200078e00ff */
[----:B------:R-:W-:Y:S01]  /*0b60*/  ISETP.NE.U32.AND P2, PT, R10, 0x1, PT ;  /* 0x000000010a00780c */ /* 0x000fe20003f45070 */
[----:B------:R1:W-:Y:S01]  /*0b70*/  STS [R2+0xdec], R7 ;  /* 0x000dec0702007388 */ /* 0x0003e20000000800 */
[C---:B------:R-:W-:Y:S02]  /*0b80*/  @!P1 IMAD R8, R3.reuse, 0x108, R2 ;  /* 0x0000010803089824 */ /* 0x040fe400078e0202 */
[----:B------:R-:W-:Y:S01]  /*0b90*/  @P1 VIADD R3, R3, 0x1f0 ;  /* 0x000001f003031836 */ /* 0x000fe20000000000 */
[----:B------:R-:W-:Y:S01]  /*0ba0*/  STS [R2+0xffc], R14 ;  /* 0x000ffc0e02007388 */ /* 0x000fe20000000800 */
[----:B0-----:R-:W-:-:S03]  /*0bb0*/  @P1 LOP3.LUT R15, R6, 0x1e, RZ, 0xc0, !PT ;  /* 0x0000001e060f1812 */ /* 0x001fc600078ec0ff */
[----:B------:R-:W-:Y:S01]  /*0bc0*/  STS [R2+0xe70], R9 ;  /* 0x000e700902007388 */ /* 0x000fe20000000800 */
[----:B-1----:R-:W0:Y:S01]  /*0bd0*/  LDC.64 R6, c[0x0][0x388] ;  /* 0x0000e200ff067b82 */ /* 0x002e220000000a00 */
[----:B------:R-:W-:Y:S02]  /*0be0*/  @P1 IMAD R0, R15, 0x84, R0 ;  /* 0x000000840f001824 */ /* 0x000fe400078e0200 */
[----:B------:R-:W-:Y:S01]  /*0bf0*/  VOTE.ANY R13, PT, !P2 ;  /* 0x00000000000d7806 */ /* 0x000fe200050e0100 */
[----:B------:R-:W-:Y:S01]  /*0c00*/  STS [R2+0xef4], R11 ;  /* 0x000ef40b02007388 */ /* 0x000fe20000000800 */
[----:B------:R-:W-:-:S03]  /*0c10*/  @P1 IMAD R12, R5, 0x4, R0 ;  /* 0x00000004050c1824 */ /* 0x000fc600078e0200 */
[----:B------:R1:W-:Y:S01]  /*0c20*/  STS [R2+0xf78], R13 ;  /* 0x000f780d02007388 */ /* 0x0003e20000000800 */
[----:B------:R-:W-:Y:S01]  /*0c30*/  BAR.SYNC.DEFER_BLOCKING 0x0 ;  /* 0x0000000000007b1d */ /* 0x000fe20000010000 */
[----:B-1----:R-:W-:-:S05]  /*0c40*/  IMAD R2, R4, 0x40, R5 ;  /* 0x0000004004027824 */ /* 0x002fca00078e0205 */
[----:B------:R-:W-:-:S05]  /*0c50*/  LEA R2, R2, UR4, 0x4 ;  /* 0x0000000402027c11 */ /* 0x000fca000f8e20ff */
[----:B------:R-:W-:-:S04]  /*0c60*/  IMAD.IADD R3, R2, 0x1, R3 ;  /* 0x0000000102037824 */ /* 0x000fc800078e0203 */
[----:B0-----:R-:W-:Y:S01]  /*0c70*/  IMAD.WIDE.U32 R2, R3, 0x4, R6 ;  /* 0x0000000403027825 */ /* 0x001fe200078e0006 */
[----:B------:R-:W0:Y:S04]  /*0c80*/  @!P1 LDS R0, [R8+0x84] ;  /* 0x0000840008009984 */ /* 0x000e280000000800 */
[----:B------:R-:W1:Y:S04]  /*0c90*/  @P1 LDS.U16 R14, [R12+0x86] ;  /* 0x000086000c0e1984 */ /* 0x000e680000000400 */
[----:B------:R-:W-:Y:S04]  /*0ca0*/  @!P1 LDS.U16 R10, [R8] ;  /* 0x00000000080a9984 */ /* 0x000fe80000000400 */
[----:B------:R-:W2:Y:S01]  /*0cb0*/  @P1 LDS.U16 R10, [R12+0x2] ;  /* 0x000002000c0a1984 */ /* 0x000ea20000000400 */
[----:B0-----:R-:W-:-:S02]  /*0cc0*/  @!P1 IMAD.U32 R5, R0, 0x10000, RZ ;  /* 0x0001000000059824 */ /* 0x001fc400078e00ff */
[----:B-1----:R-:W-:-:S05]  /*0cd0*/  @P1 IMAD.U32 R5, R14, 0x10000, RZ ;  /* 0x000100000e051824 */ /* 0x002fca00078e00ff */
[----:B--2---:R-:W-:-:S05]  /*0ce0*/  LOP3.LUT R5, R5, R10, RZ, 0xfc, !PT ;  /* 0x0000000a05057212 */ /* 0x004fca00078efcff */
[----:B------:R-:W-:Y:S01]  /*0cf0*/  STG.E desc[UR6][R2.64], R5 ;  /* 0x0000000502007986 */ /* 0x000fe2000c101906 */
[----:B------:R-:W-:Y:S05]  /*0d00*/  EXIT ;  /* 0x000000000000794d */ /* 0x000fea0003800000 */
.L_x_1:
        /* <DEDUP_REMOVED lines=15> */
.L_x_4:


//--------------------- .text._Z12shuf_8192_32PKjPj --------------------------
	.section	.text._Z12shuf_8192_32PKjPj,"ax",@progbits
	.align	128
        .global         _Z12shuf_8192_32PKjPj
        .type           _Z12shuf_8192_32PKjPj,@function
        .size           _Z12shuf_8192_32PKjPj,(.L_x_5 - _Z12shuf_8192_32PKjPj)
        .other          _Z12shuf_8192_32PKjPj,@"STO_CUDA_ENTRY STV_DEFAULT"
_Z12shuf_8192_32PKjPj:
.text._Z12shuf_8192_32PKjPj:
[----:B------:R-:W-:Y:S01]  /*0000*/  LDC R1, c[0x0][0x37c] ;  /* 0x0000df00ff017b82 */ /* 0x000fe20000000800 */
[----:B------:R-:W0:Y:S07]  /*0010*/  S2R R10, SR_TID.X ;  /* 0x00000000000a7919 */ /* 0x000e2e0000002100 */
[----:B------:R-:W1:Y:S01]  /*0020*/  LDC.64 R8, c[0x0][0x380] ;  /* 0x0000e000ff087b82 */ /* 0x000e620000000a00 */
[----:B------:R-:W2:Y:S01]  /*0030*/  LDCU.64 UR4, c[0x0][0x358] ;  /* 0x00006b00ff0477ac */ /* 0x000ea20008000a00 */
[----:B------:R-:W0:Y:S01]  /*0040*/  S2R R0, SR_TID.Y ;  /* 0x0000000000007919 */ /* 0x000e220000002200 */
[----:B------:R-:W3:Y:S01]  /*0050*/  S2R R2, SR_CTAID.X ;  /* 0x0000000000027919 */ /* 0x000ee20000002500 */
[----:B------:R-:W4:Y:S01]  /*0060*/  S2R R4, SR_CTAID.Y ;  /* 0x0000000000047919 */ /* 0x000f220000002600 */
[----:B0-----:R-:W-:-:S04]  /*0070*/  IMAD R3, R0, 0x40, R10 ;  /* 0x0000004000037824 */ /* 0x001fc800078e020a */
[----:B---3--:R-:W-:-:S04]  /*0080*/  IMAD R5, R2, 0x800, R3 ;  /* 0x0000080002057824 */ /* 0x008fc800078e0203 */
[----:B----4-:R-:W-:-:S04]  /*0090*/  IMAD R5, R4, 0x20, R5 ;  /* 0x0000002004057824 */ /* 0x010fc800078e0205 */
[----:B-1----:R-:W-:-:S06]  /*00a0*/  IMAD.WIDE.U32 R8, R5, 0x4, R8 ;  /* 0x0000000405087825 */ /* 0x002fcc00078e0008 */
[----:B--2---:R-:W2:Y:S01]  /*00b0*/  LDG.E.CONSTANT R8, desc[UR4][R8.64] ;  /* 0x0000000408087981 */ /* 0x004ea2000c1e9900 */
[----:B------:R-:W-:Y:S01]  /*00c0*/  MOV R5, 0x400 ;  /* 0x0000040000057802 */ /* 0x000fe20000000f00 */
[----:B------:R-:W-:Y:S01]  /*00d0*/  IMAD R3, R0, -0x20, R3 ;  /* 0xffffffe000037824 */ /* 0x000fe200078e0203 */
[----:B------:R-:W0:Y:S03]  /*00e0*/  S2R R6, SR_CgaCtaId ;  /* 0x0000000000067919 */ /* 0x000e260000008800 */
[----:B------:R-:W-:-:S04]  /*00f0*/  IMAD R3, R4, 0x400, R3 ;  /* 0x0000040004037824 */ /* 0x000fc800078e0203 */
[----:B------:R-:W-:Y:S01]  /*0100*/  IMAD R3, R2, 0x800, R3 ;  /* 0x0000080002037824 */ /* 0x000fe200078e0203 */
[----:B0-----:R-:W-:-:S05]  /*0110*/  LEA R5, R6, R5, 0x18 ;  /* 0x0000000506057211 */ /* 0x001fca00078ec0ff */
[--C-:B------:R-:W-:Y:S02]  /*0120*/  IMAD R21, R0, 0x84, R5.reuse ;  /* 0x0000008400157824 */ /* 0x100fe400078e0205 */
[C---:B------:R-:W-:Y:S02]  /*0130*/  IMAD R5, R10.reuse, 0x84, R5 ;  /* 0x000000840a057824 */ /* 0x040fe400078e0205 */
[----:B------:R-:W-:Y:S02]  /*0140*/  IMAD R11, R10, 0x4, R21 ;  /* 0x000000040a0b7824 */ /* 0x000fe400078e0215 */
[C---:B------:R-:W-:Y:S02]  /*0150*/  IMAD R5, R0.reuse, 0x4, R5 ;  /* 0x0000000400057824 */ /* 0x040fe400078e0205 */
[----:B------:R-:W-:Y:S01]  /*0160*/  IMAD R21, R0, -0x80, R21 ;  /* 0xffffff8000157824 */ /* 0x000fe200078e0215 */
[----:B--2---:R-:W-:Y:S01]  /*0170*/  STS [R11], R8 ;  /* 0x000000080b007388 */ /* 0x004fe20000000800 */
[----:B------:R-:W-:Y:S06]  /*0180*/  BAR.SYNC.DEFER_BLOCKING 0x0 ;  /* 0x0000000000007b1d */ /* 0x000fec0000010000 */
[----:B------:R-:W0:Y:S02]  /*0190*/  LDS R7, [R5] ;  /* 0x0000000005077984 */ /* 0x000e240000000800 */
[----:B0-----:R-:W-:-:S02]  /*01a0*/  LOP3.LUT R6, R7, 0x1, RZ, 0xc0, !PT ;  /* 0x0000000107067812 */ /* 0x001fc400078ec0ff */
[--C-:B------:R-:W-:Y:S01]  /*01b0*/  SHF.R.U32.HI R9, RZ, 0x1, R7.reuse ;  /* 0x00000001ff097819 */ /* 0x100fe20000011607 */
[----:B------:R-:W-:Y:S01]  /*01c0*/  BAR.SYNC.DEFER_BLOCKING 0x0 ;  /* 0x0000000000007b1d */ /* 0x000fe20000010000 */
[----:B------:R-:W-:Y:S02]  /*01d0*/  ISETP.NE.U32.AND P2, PT, R6, 0x1, PT ;  /* 0x000000010600780c */ /* 0x000fe40003f45070 */
[--C-:B------:R-:W-:Y:S02]  /*01e0*/  SHF.R.U32.HI R6, RZ, 0x3, R7.reuse ;  /* 0x00000003ff067819 */ /* 0x100fe40000011607 */
[--C-:B------:R-:W-:Y:S02]  /*01f0*/  SHF.R.U32.HI R10, RZ, 0x2, R7.reuse ;  /* 0x00000002ff0a7819 */ /* 0x100fe40000011607 */
[----:B------:R-:W-:Y:S02]  /*0200*/  LOP3.LUT R9, R9, 0x1, RZ, 0xc0, !PT ;  /* 0x0000000109097812 */ /* 0x000fe400078ec0ff */
[----:B------:R-:W-:-:S02]  /*0210*/  SHF.R.U32.HI R8, RZ, 0x4, R7 ;  /* 0x00000004ff087819 */ /* 0x000fc40000011607 */
[----:B------:R-:W-:Y:S02]  /*0220*/  LOP3.LUT R6, R6, 0x1, RZ, 0xc0, !PT ;  /* 0x0000000106067812 */ /* 0x000fe400078ec0ff */
[----:B------:R-:W-:Y:S02]  /*0230*/  LOP3.LUT R10, R10, 0x1, RZ, 0xc0, !PT ;  /* 0x000000010a0a7812 */ /* 0x000fe400078ec0ff */
[----:B------:R-:W-:Y:S02]  /*0240*/  ISETP.NE.U32.AND P3, PT, R9, 0x1, PT ;  /* 0x000000010900780c */ /* 0x000fe40003f65070 */
[----:B------:R-:W-:Y:S02]  /*0250*/  SHF.R.U32.HI R9, RZ, 0x5, R7 ;  /* 0x00000005ff097819 */ /* 0x000fe40000011607 */
[----:B------:R-:W-:Y:S02]  /*0260*/  LOP3.LUT R8, R8, 0x1, RZ, 0xc0, !PT ;  /* 0x0000000108087812 */ /* 0x000fe400078ec0ff */
[----:B------:R-:W-:-:S02]  /*0270*/  ISETP.NE.U32.AND P5, PT, R6, 0x1, PT ;  /* 0x000000010600780c */ /* 0x000fc40003fa5070 */
[----:B------:R-:W-:Y:S02]  /*0280*/  ISETP.NE.U32.AND P4, PT, R10, 0x1, PT ;  /* 0x000000010a00780c */ /* 0x000fe40003f85070 */
[--C-:B------:R-:W-:Y:S02]  /*0290*/  SHF.R.U32.HI R6, RZ, 0x7, R7.reuse ;  /* 0x00000007ff067819 */ /* 0x100fe40000011607 */
[----:B------:R-:W-:Y:S02]  /*02a0*/  LOP3.LUT R9, R9, 0x1, RZ, 0xc0, !PT ;  /* 0x0000000109097812 */ /* 0x000fe400078ec0ff */
[----:B------:R-:W-:Y:S02]  /*02b0*/  ISETP.NE.U32.AND P6, PT, R8, 0x1, PT ;  /* 0x000000010800780c */ /* 0x000fe40003fc5070 */
[----:B------:R-:W-:Y:S02]  /*02c0*/  SHF.R.U32.HI R8, RZ, 0x8, R7 ;  /* 0x00000008ff087819 */ /* 0x000fe40000011607 */
[----:B------:R-:W-:-:S02]  /*02d0*/  LOP3.LUT R6, R6, 0x1, RZ, 0xc0, !PT ;  /* 0x0000000106067812 */ /* 0x000fc400078ec0ff */
[----:B------:R-:W-:Y:S02]  /*02e0*/  ISETP.NE.U32.AND P0, PT, R9, 0x1, PT ;  /* 0x000000010900780c */ /* 0x000fe40003f05070 */
[--C-:B------:R-:W-:Y:S02]  /*02f0*/  SHF.R.U32.HI R10, RZ, 0x6, R7.reuse ;  /* 0x00000006ff0a7819 */ /* 0x100fe40000011607 */
[----:B------:R-:W-:Y:S02]  /*0300*/  SHF.R.U32.HI R9, RZ, 0x9, R7 ;  /* 0x00000009ff097819 */ /* 0x000fe40000011607 */
[----:B------:R-:W-:Y:S02]  /*0310*/  LOP3.LUT R8, R8, 0x1, RZ, 0xc0, !PT ;  /* 0x0000000108087812 */ /* 0x000fe400078ec0ff */
[----:B------:R-:W-:Y:S02]  /*0320*/  VOTE.ANY R24, PT, !P2 ;  /* 0x0000000000187806 */ /* 0x000fe400050e0100 */
[----:B------:R-:W-:-:S02]  /*0330*/  ISETP.NE.U32.AND P2, PT, R6, 0x1, PT ;  /* 0x000000010600780c */ /* 0x000fc40003f45070 */
[----:B------:R-:W-:Y:S01]  /*0340*/  VOTE.ANY R26, PT, !P3 ;  /* 0x00000000001a7806 */ /* 0x000fe200058e0100 */
[----:B------:R0:W-:Y:S01]  /*0350*/  STS [R21], R24 ;  /* 0x0000001815007388 */ /* 0x0001e20000000800 */
[--C-:B------:R-:W-:Y:S02]  /*0360*/  SHF.R.U32.HI R6, RZ, 0xa, R7.reuse ;  /* 0x0000000aff067819 */ /* 0x100fe40000011607 */
[----:B------:R-:W-:Y:S01]  /*0370*/  LOP3.LUT R10, R10, 0x1, RZ, 0xc0, !PT ;  /* 0x000000010a0a7812 */ /* 0x000fe200078ec0ff */
[----:B------:R1:W-:Y:S01]  /*0380*/  STS [R21+0x84], R26 ;  /* 0x0000841a15007388 */ /* 0x0003e20000000800 */
[----:B------:R-:W-:Y:S02]  /*0390*/  ISETP.NE.U32.AND P3, PT, R8, 0x1, PT ;  /* 0x000000010800780c */ /* 0x000fe40003f65070 */
[----:B------:R-:W-:Y:S02]  /*03a0*/  LOP3.LUT R9, R9, 0x1, RZ, 0xc0, !PT ;  /* 0x0000000109097812 */ /* 0x000fe400078ec0ff */
[----:B------:R-:W-:-:S02]  /*03b0*/  SHF.R.U32.HI R8, RZ, 0xb, R7 ;  /* 0x0000000bff087819 */ /* 0x000fc40000011607 */
[----:B------:R-:W-:Y:S02]  /*03c0*/  VOTE.ANY R28, PT, !P4 ;  /* 0x00000000001c7806 */ /* 0x000fe400060e0100 */
[----:B------:R-:W-:Y:S02]  /*03d0*/  LOP3.LUT R6, R6, 0x1, RZ, 0xc0, !PT ;  /* 0x0000000106067812 */ /* 0x000fe400078ec0ff */
[----:B------:R-:W-:Y:S01]  /*03e0*/  ISETP.NE.U32.AND P1, PT, R10, 0x1, PT ;  /* 0x000000010a00780c */ /* 0x000fe20003f25070 */
[----:B------:R2:W-:Y:S01]  /*03f0*/  STS [R21+0x108], R28 ;  /* 0x0001081c15007388 */ /* 0x0005e20000000800 */
[----:B------:R-:W-:Y:S02]  /*0400*/  ISETP.NE.U32.AND P4, PT, R9, 0x1, PT ;  /* 0x000000010900780c */ /* 0x000fe40003f85070 */
[----:B------:R-:W-:Y:S02]  /*0410*/  SHF.R.U32.HI R9, RZ, 0xc, R7 ;  /* 0x0000000cff097819 */ /* 0x000fe40000011607 */
[----:B------:R-:W-:-:S02]  /*0420*/  LOP3.LUT R8, R8, 0x1, RZ, 0xc0, !PT ;  /* 0x0000000108087812 */ /* 0x000fc400078ec0ff */
[----:B------:R-:W-:Y:S02]  /*0430*/  VOTE.ANY R23, PT, !P5 ;  /* 0x0000000000177806 */ /* 0x000fe400068e0100 */
[----:B------:R-:W-:Y:S02]  /*0440*/  ISETP.NE.U32.AND P5, PT, R6, 0x1, PT ;  /* 0x000000010600780c */ /* 0x000fe40003fa5070 */
[----:B------:R-:W-:Y:S01]  /*0450*/  VOTE.ANY R6, PT, !P6 ;  /* 0x0000000000067806 */ /* 0x000fe200070e0100 */
[----:B------:R-:W-:Y:S01]  /*0460*/  STS [R21+0x18c], R23 ;  /* 0x00018c1715007388 */ /* 0x000fe20000000800 */
[----:B------:R-:W-:Y:S02]  /*0470*/  ISETP.NE.U32.AND P6, PT, R8, 0x1, PT ;  /* 0x000000010800780c */ /* 0x000fe40003fc5070 */
[----:B------:R-:W-:Y:S01]  /*0480*/  LOP3.LUT R9, R9, 0x1, RZ, 0xc0, !PT ;  /* 0x0000000109097812 */ /* 0x000fe200078ec0ff */
[----:B------:R3:W-:Y:S01]  /*0490*/  STS [R21+0x210], R6 ;  /* 0x0002100615007388 */ /* 0x0007e20000000800 */
[----:B------:R-:W-:-:S02]  /*04a0*/  SHF.R.U32.HI R8, RZ, 0xd, R7 ;  /* 0x0000000dff087819 */ /* 0x000fc40000011607 */
[----:B------:R-:W-:Y:S02]  /*04b0*/  VOTE.ANY R20, PT, !P0 ;  /* 0x0000000000147806 */ /* 0x000fe400040e0100 */
[----:B------:R-:W-:Y:S02]  /*04c0*/  ISETP.NE.U32.AND P0, PT, R9, 0x1, PT ;  /* 0x000000010900780c */ /* 0x000fe40003f05070 */
[----:B------:R-:W-:Y:S01]  /*04d0*/  LOP3.LUT R8, R8, 0x1, RZ, 0xc0, !PT ;  /* 0x0000000108087812 */ /* 0x000fe200078ec0ff */
[----:B------:R-:W-:Y:S01]  /*04e0*/  STS [R21+0x294], R20 ;  /* 0x0002941415007388 */ /* 0x000fe20000000800 */
[--C-:B------:R-:W-:Y:S02]  /*04f0*/  SHF.R.U32.HI R9, RZ, 0xf, R7.reuse ;  /* 0x0000000fff097819 */ /* 0x100fe40000011607 */
[----:B------:R-:W-:Y:S02]  /*0500*/  SHF.R.U32.HI R10, RZ, 0xe, R7 ;  /* 0x0000000eff0a7819 */ /* 0x000fe40000011607 */
[----:B------:R-:W-:-:S02]  /*0510*/  VOTE.ANY R19, PT, !P1 ;  /* 0x0000000000137806 */ /* 0x000fc400048e0100 */
[----:B------:R-:W-:Y:S02]  /*0520*/  ISETP.NE.U32.AND P1, PT, R8, 0x1, PT ;  /* 0x000000010800780c */ /* 0x000fe40003f25070 */
[----:B------:R-:W-:Y:S01]  /*0530*/  LOP3.LUT R9, R9, 0x1, RZ, 0xc0, !PT ;  /* 0x0000000109097812 */ /* 0x000fe200078ec0ff */
[----:B------:R-:W-:Y:S01]  /*0540*/  STS [R21+0x318], R19 ;  /* 0x0003181315007388 */ /* 0x000fe20000000800 */
[----:B------:R-:W-:Y:S02]  /*0550*/  SHF.R.U32.HI R8, RZ, 0x10, R7 ;  /* 0x00000010ff087819 */ /* 0x000fe40000011607 */
[----:B------:R-:W-:Y:S02]  /*0560*/  LOP3.LUT R10, R10, 0x1, RZ, 0xc0, !PT ;  /* 0x000000010a0a7812 */ /* 0x000fe400078ec0ff */
[----:B------:R-:W-:Y:S02]  /*0570*/  VOTE.ANY R17, PT, !P3 ;  /* 0x0000000000117806 */ /* 0x000fe400058e0100 */
[----:B------:R-:W-:-:S02]  /*0580*/  ISETP.NE.U32.AND P3, PT, R9, 0x1, PT ;  /* 0x000000010900780c */ /* 0x000fc40003f65070 */
[----:B------:R-:W-:Y:S01]  /*0590*/  LOP3.LUT R8, R8, 0x1, RZ, 0xc0, !PT ;  /* 0x0000000108087812 */ /* 0x000fe200078ec0ff */
[----:B------:R-:W-:Y:S01]  /*05a0*/  STS [R21+0x420], R17 ;  /* 0x0004201115007388 */ /* 0x000fe20000000800 */
[--C-:B------:R-:W-:Y:S02]  /*05b0*/  SHF.R.U32.HI R9, RZ, 0x12, R7.reuse ;  /* 0x00000012ff097819 */ /* 0x100fe40000011607 */
[----:B------:R-:W-:Y:S02]  /*05c0*/  VOTE.ANY R18, PT, !P2 ;  /* 0x0000000000127806 */ /* 0x000fe400050e0100 */
[----:B------:R-:W-:Y:S02]  /*05d0*/  ISETP.NE.U32.AND P2, PT, R10, 0x1, PT ;  /* 0x000000010a00780c */ /* 0x000fe40003f45070 */
[----:B------:R-:W-:Y:S01]  /*05e0*/  SHF.R.U32.HI R10, RZ, 0x11, R7 ;  /* 0x00000011ff0a7819 */ /* 0x000fe20000011607 */
[----:B------:R-:W-:Y:S01]  /*05f0*/  STS [R21+0x39c], R18 ;  /* 0x00039c1215007388 */ /* 0x000fe20000000800 */
        /* <DEDUP_REMOVED lines=9> */
[----:B------:R4:W-:Y:S01]  /*0690*/  STS [R21+0x5ac], R14 ;  /* 0x0005ac0e15007388 */ /* 0x0009e20000000800 */
        /* <DEDUP_REMOVED lines=13> */
[----:B------:R-:W-:Y:S01]  /*0770*/  SHF.R.U32.HI R9, RZ, 0x17, R7 ;  /* 0x00000017ff097819 */ /* 0x000fe20000011607 */
[----:B------:R-:W-:Y:S01]  /*0780*/  STS [R21+0x738], R11 ;  /* 0x0007380b15007388 */ /* 0x000fe20000000800 */
[----:B------:R-:W-:Y:S02]  /*0790*/  LOP3.LUT R8, R8, 0x1, RZ, 0xc0, !PT ;  /* 0x0000000108087812 */ /* 0x000fe400078ec0ff */
[----:B------:R-:W-:Y:S02]  /*07a0*/  VOTE.ANY R12, PT, !P1 ;  /* 0x00000000000c7806 */ /* 0x000fe400048e0100 */
[----:B------:R-:W-:Y:S02]  /*07b0*/  ISETP.NE.U32.AND P1, PT, R10, 0x1, PT ;  /* 0x000000010a00780c */ /* 0x000fe40003f25070 */
[----:B------:R-:W-:Y:S01]  /*07c0*/  VOTE.ANY R10, PT, !P3 ;  /* 0x00000000000a7806 */ /* 0x000fe200058e0100 */
[----:B------:R-:W-:Y:S01]  /*07d0*/  STS [R21+0x6b4], R12 ;  /* 0x0006b40c15007388 */ /* 0x000fe20000000800 */
[----:B------:R-:W-:-:S02]  /*07e0*/  LOP3.LUT R22, R9, 0x1, RZ, 0xc0, !PT ;  /* 0x0000000109167812 */ /* 0x000fc400078ec0ff */
[----:B------:R-:W-:Y:S01]  /*07f0*/  ISETP.NE.U32.AND P3, PT, R8, 0x1, PT ;  /* 0x000000010800780c */ /* 0x000fe20003f65070 */
[----:B------:R-:W-:Y:S01]  /*0800*/  STS [R21+0x7bc], R10 ;  /* 0x0007bc0a15007388 */ /* 0x000fe20000000800 */
[----:B------:R-:W-:Y:S02]  /*0810*/  SHF.R.U32.HI R8, RZ, 0x18, R7 ;  /* 0x00000018ff087819 */ /* 0x000fe40000011607 */
[----:B------:R-:W-:Y:S02]  /*0820*/  VOTE.ANY R9, PT, !P4 ;  /* 0x0000000000097806 */ /* 0x000fe400060e0100 */
[----:B------:R-:W-:Y:S02]  /*0830*/  ISETP.NE.U32.AND P4, PT, R22, 0x1, PT ;  /* 0x000000011600780c */ /* 0x000fe40003f85070 */
[----:B------:R-:W-:Y:S01]  /*0840*/  LOP3.LUT R22, R8, 0x1, RZ, 0xc0, !PT ;  /* 0x0000000108167812 */ /* 0x000fe200078ec0ff */
[----:B------:R-:W-:Y:S01]  /*0850*/  STS [R21+0x840], R9 ;  /* 0x0008400915007388 */ /* 0x000fe20000000800 */
[----:B------:R-:W-:-:S02]  /*0860*/  VOTE.ANY R8, PT, !P5 ;  /* 0x0000000000087806 */ /* 0x000fc400068e0100 */
[----:B------:R-:W-:Y:S02]  /*0870*/  ISETP.NE.U32.AND P5, PT, R22, 0x1, PT ;  /* 0x000000011600780c */ /* 0x000fe40003fa5070 */
[----:B------:R-:W-:Y:S01]  /*0880*/  SHF.R.U32.HI R22, RZ, 0x19, R7 ;  /* 0x00000019ff167819 */ /* 0x000fe20000011607 */
[----:B------:R5:W-:Y:S01]  /*0890*/  STS [R21+0x8c4], R8 ;  /* 0x0008c40815007388 */ /* 0x000be20000000800 */
[----:B0-----:R-:W-:Y:S02]  /*08a0*/  VOTE.ANY R24, PT, !P1 ;  /* 0x0000000000187806 */ /* 0x001fe400048e0100 */
[----:B------:R-:W-:Y:S02]  /*08b0*/  LOP3.LUT R25, R22, 0x1, RZ, 0xc0, !PT ;  /* 0x0000000116197812 */ /* 0x000fe400078ec0ff */
[----:B------:R-:W-:Y:S01]  /*08c0*/  VOTE.ANY R22, PT, !P6 ;  /* 0x0000000000167806 */ /* 0x000fe200070e0100 */
[----:B------:R-:W-:Y:S01]  /*08d0*/  STS [R21+0xa50], R24 ;  /* 0x000a501815007388 */ /* 0x000fe20000000800 */
[----:B------:R-:W-:-:S02]  /*08e0*/  ISETP.NE.U32.AND P6, PT, R25, 0x1, PT ;  /* 0x000000011900780c */ /* 0x000fc40003fc5070 */
[--C-:B------:R-:W-:Y:S01]  /*08f0*/  SHF.R.U32.HI R25, RZ, 0x1a, R7.reuse ;  /* 0x0000001aff197819 */ /* 0x100fe20000011607 */
[----:B------:R-:W-:Y:S01]  /*0900*/  STS [R21+0x948], R22 ;  /* 0x0009481615007388 */ /* 0x000fe20000000800 */
[----:B-1----:R-:W-:Y:S02]  /*0910*/  VOTE.ANY R26, PT, !P2 ;  /* 0x00000000001a7806 */ /* 0x002fe400050e0100 */
[----:B------:R-:W-:Y:S02]  /*0920*/  LOP3.LUT R27, R25, 0x1, RZ, 0xc0, !PT ;  /* 0x00000001191b7812 */ /* 0x000fe400078ec0ff */
[----:B------:R-:W-:Y:S01]  /*0930*/  VOTE.ANY R25, PT, !P0 ;  /* 0x0000000000197806 */ /* 0x000fe200040e0100 */
[----:B------:R-:W-:Y:S01]  /*0940*/  STS [R21+0xad4], R26 ;  /* 0x000ad41a15007388 */ /* 0x000fe20000000800 */
[----:B------:R-:W-:Y:S02]  /*0950*/  ISETP.NE.U32.AND P0, PT, R27, 0x1, PT ;  /* 0x000000011b00780c */ /* 0x000fe40003f05070 */
[--C-:B------:R-:W-:Y:S01]  /*0960*/  SHF.R.U32.HI R27, RZ, 0x1b, R7.reuse ;  /* 0x0000001bff1b7819 */ /* 0x100fe20000011607 */
[----:B------:R-:W-:Y:S01]  /*0970*/  STS [R21+0x9cc], R25 ;  /* 0x0009cc1915007388 */ /* 0x000fe20000000800 */
[----:B------:R-:W-:-:S02]  /*0980*/  SHF.R.U32.HI R29, RZ, 0x1f, R7 ;  /* 0x0000001fff1d7819 */ /* 0x000fc40000011607 */
[----:B------:R-:W-:Y:S02]  /*0990*/  LOP3.LUT R27, R27, 0x1, RZ, 0xc0, !PT ;  /* 0x000000011b1b7812 */ /* 0x000fe400078ec0ff */
[----:B--2---:R-:W-:Y:S02]  /*09a0*/  VOTE.ANY R28, PT, !P3 ;  /* 0x00000000001c7806 */ /* 0x004fe400058e0100 */
[----:B------:R-:W-:Y:S02]  /*09b0*/  ISETP.NE.U32.AND P1, PT, R27, 0x1, PT ;  /* 0x000000011b00780c */ /* 0x000fe40003f25070 */
[----:B------:R-:W-:Y:S01]  /*09c0*/  SHF.R.U32.HI R27, RZ, 0x1c, R7 ;  /* 0x0000001cff1b7819 */ /* 0x000fe20000011607 */
[----:B------:R-:W-:Y:S01]  /*09d0*/  STS [R21+0xb58], R28 ;  /* 0x000b581c15007388 */ /* 0x000fe20000000800 */
[----:B---3--:R-:W-:Y:S02]  /*09e0*/  VOTE.ANY R6, PT, !P5 ;  /* 0x0000000000067806 */ /* 0x008fe400068e0100 */
[----:B------:R-:W-:-:S02]  /*09f0*/  LOP3.LUT R27, R27, 0x1, RZ, 0xc0, !PT ;  /* 0x000000011b1b7812 */ /* 0x000fc400078ec0ff */
[----:B----4-:R-:W-:Y:S01]  /*0a00*/  VOTE.ANY R14, PT, !P6 ;  /* 0x00000000000e7806 */ /* 0x010fe200070e0100 */
[----:B------:R0:W-:Y:S01]  /*0a10*/  STS [R21+0xc60], R6 ;  /* 0x000c600615007388 */ /* 0x0001e20000000800 */
[----:B------:R-:W-:Y:S02]  /*0a20*/  ISETP.NE.U32.AND P2, PT, R27, 0x1, PT ;  /* 0x000000011b00780c */ /* 0x000fe40003f45070 */
[--C-:B------:R-:W-:Y:S01]  /*0a30*/  SHF.R.U32.HI R27, RZ, 0x1d, R7.reuse ;  /* 0x0000001dff1b7819 */ /* 0x100fe20000011607 */
[----:B------:R-:W-:Y:S01]  /*0a40*/  STS [R21+0xce4], R14 ;  /* 0x000ce40e15007388 */ /* 0x000fe20000000800 */
[----:B------:R-:W-:Y:S02]  /*0a50*/  SHF.R.U32.HI R7, RZ, 0x1e, R7 ;  /* 0x0000001eff077819 */ /* 0x000fe40000011607 */
[----:B------:R-:W-:Y:S02]  /*0a60*/  LOP3.LUT R27, R27, 0x1, RZ, 0xc0, !PT ;  /* 0x000000011b1b7812 */ /* 0x000fe400078ec0ff */
[----:B------:R-:W-:-:S02]  /*0a70*/  LOP3.LUT R7, R7, 0x1, RZ, 0xc0, !PT ;  /* 0x0000000107077812 */ /* 0x000fc400078ec0ff */
[----:B------:R-:W-:Y:S02]  /*0a80*/  ISETP.NE.U32.AND P3, PT, R27, 0x1, PT ;  /* 0x000000011b00780c */ /* 0x000fe40003f65070 */
[----:B------:R-:W-:Y:S02]  /*0a90*/  VOTE.ANY R27, PT, !P4 ;  /* 0x00000000001b7806 */ /* 0x000fe400060e0100 */
[----:B------:R-:W-:Y:S02]  /*0aa0*/  ISETP.NE.U32.AND P4, PT, R29, 0x1, PT ;  /* 0x000000011d00780c */ /* 0x000fe40003f85070 */
[----:B-----5:R-:W-:Y:S01]  /*0ab0*/  VOTE.ANY R8, PT, !P0 ;  /* 0x0000000000087806 */ /* 0x020fe200040e0100 */
[----:B------:R-:W-:Y:S01]  /*0ac0*/  STS [R21+0xbdc], R27 ;  /* 0x000bdc1b15007388 */ /* 0x000fe20000000800 */
[----:B------:R-:W-:Y:S02]  /*0ad0*/  VOTE.ANY R10, PT, !P1 ;  /* 0x00000000000a7806 */ /* 0x000fe400048e0100 */
[----:B------:R-:W-:Y:S01]  /*0ae0*/  VOTE.ANY R12, PT, !P2 ;  /* 0x00000000000c7806 */ /* 0x000fe200050e0100 */
[----:B------:R-:W-:Y:S02]  /*0af0*/  STS [R21+0xd68], R8 ;  /* 0x000d680815007388 */ /* 0x000fe40000000800 */
[----:B------:R-:W-:-:S02]  /*0b00*/  VOTE.ANY R16, PT, !P3 ;  /* 0x0000000000107806 */ /* 0x000fc400058e0100 */
[----:B------:R-:W-:Y:S02]  /*0b10*/  STS [R21+0xdec], R10 ;  /* 0x000dec0a15007388 */ /* 0x000fe40000000800 */
[----:B------:R-:W-:Y:S02]  /*0b20*/  VOTE.ANY R23, PT, !P4 ;  /* 0x0000000000177806 */ /* 0x000fe400060e0100 */
[----:B------:R-:W-:Y:S01]  /*0b30*/  ISETP.NE.U32.AND P4, PT, R7, 0x1, PT ;  /* 0x000000010700780c */ /* 0x000fe20003f85070 */
[----:B------:R-:W-:Y:S01]  /*0b40*/  STS [R21+0xe70], R12 ;  /* 0x000e700c15007388 */ /* 0x000fe20000000800 */
[----:B0-----:R-:W0:Y:S03]  /*0b50*/  LDC.64 R6, c[0x0][0x388] ;  /* 0x0000e200ff067b82 */ /* 0x001e260000000a00 */
[----:B------:R-:W-:Y:S04]  /*0b60*/  STS [R21+0xffc], R23 ;  /* 0x000ffc1715007388 */ /* 0x000fe80000000800 */
[----:B------:R-:W-:Y:S04]  /*0b70*/  STS [R21+0xef4], R16 ;  /* 0x000ef41015007388 */ /* 0x000fe80000000800 */
[----:B------:R-:W-:-:S05]  /*0b80*/  VOTE.ANY R18, PT, !P4 ;  /* 0x0000000000127806 */ /* 0x000fca00060e0100 */
[----:B------:R-:W-:Y:S04]  /*0b90*/  STS [R21+0xf78], R18 ;  /* 0x000f781215007388 */ /* 0x000fe80000000800 */
[----:B------:R-:W1:Y:S01]  /*0ba0*/  LDS R5, [R5] ;  /* 0x0000000005057984 */ /* 0x000e620000000800 */
[----:B0-----:R-:W-:-:S05]  /*0bb0*/  IMAD.WIDE.U32 R2, R3, 0x4, R6 ;  /* 0x0000000403027825 */ /* 0x001fca00078e0006 */
[----:B-1----:R-:W-:Y:S01]  /*0bc0*/  STG.E desc[UR4][R2.64], R5 ;  /* 0x0000000502007986 */ /* 0x002fe2000c101904 */
[----:B------:R-:W-:Y:S05]  /*0bd0*/  EXIT ;  /* 0x000000000000794d */ /* 0x000fea0003800000 */
.L_x_2:
        /* <DEDUP_REMOVED lines=10> */
.L_x_5:


//--------------------- .nv.shared._Z11shuf_8192_8PKjPj --------------------------
	.section	.nv.shared._Z11shuf_8192_8PKjPj,"aw",@nobits
	.sectionflags	@""
	.align	4
.nv.shared._Z11shuf_8192_8PKjPj:
	.zero		5248


//--------------------- .nv.shared.reserved.0     --------------------------
	.section	.nv.shared.reserved.0,"aw",@nobits
	.weak		__nv_reservedSMEM_offset_0_alias
	.size		__nv_reservedSMEM_offset_0_alias, 0, 64
	.other		__nv_reservedSMEM_offset_0_alias,@"STO_CUDA_RESERVED_SHARED STV_DEFAULT"
__nv_reservedSMEM_offset_0_alias:
	.zero		0
	.zero		64


//--------------------- .nv.shared._Z12shuf_8192_16PKjPj --------------------------
	.section	.nv.shared._Z12shuf_8192_16PKjPj,"aw",@nobits
	.sectionflags	@""
	.align	4
.nv.shared._Z12shuf_8192_16PKjPj:
	.zero		5248


//--------------------- .nv.shared._Z12shuf_8192_32PKjPj --------------------------
	.section	.nv.shared._Z12shuf_8192_32PKjPj,"aw",@nobits
	.sectionflags	@""
	.align	4
.nv.shared._Z12shuf_8192_32PKjPj:
	.zero		5248


//--------------------- .nv.constant0._Z11shuf_8192_8PKjPj --------------------------
	.section	.nv.constant0._Z11shuf_8192_8PKjPj,"a",@progbits
	.sectionflags	@""
	.align	4
.nv.constant0._Z11shuf_8192_8PKjPj:
	.zero		912


//--------------------- .nv.constant0._Z12shuf_8192_16PKjPj --------------------------
	.section	.nv.constant0._Z12shuf_8192_16PKjPj,"a",@progbits
	.sectionflags	@""
	.align	4
.nv.constant0._Z12shuf_8192_16PKjPj:
	.zero		912


//--------------------- .nv.constant0._Z12shuf_8192_32PKjPj --------------------------
	.section	.nv.constant0._Z12shuf_8192_32PKjPj,"a",@progbits
	.sectionflags	@""
	.align	4
.nv.constant0._Z12shuf_8192_32PKjPj:
	.zero		912


//--------------------- SYMBOLS --------------------------

	.type		.nv.reservedSmem.offset0,@object
	.size		.nv.reservedSmem.offset0,0x4
	.type		.nv.reservedSmem.cap,@object
	.size		.nv.reservedSmem.cap,0x4
